//
// Generated by NVIDIA NVVM Compiler
//
// Compiler Build ID: CL-36424714
// Cuda compilation tools, release 13.0, V13.0.88
// Based on NVVM 20.0.0
//

.version 9.0
.target sm_100
.address_size 64

	// .globl	_Z9ZeroPad2DPfS_iiiiiii

.visible .entry _Z9ZeroPad2DPfS_iiiiiii(
	.param .u64 .ptr .align 1 _Z9ZeroPad2DPfS_iiiiiii_param_0,
	.param .u64 .ptr .align 1 _Z9ZeroPad2DPfS_iiiiiii_param_1,
	.param .u32 _Z9ZeroPad2DPfS_iiiiiii_param_2,
	.param .u32 _Z9ZeroPad2DPfS_iiiiiii_param_3,
	.param .u32 _Z9ZeroPad2DPfS_iiiiiii_param_4,
	.param .u32 _Z9ZeroPad2DPfS_iiiiiii_param_5,
	.param .u32 _Z9ZeroPad2DPfS_iiiiiii_param_6,
	.param .u32 _Z9ZeroPad2DPfS_iiiiiii_param_7,
	.param .u32 _Z9ZeroPad2DPfS_iiiiiii_param_8
)
{
	.reg .pred 	%p<12>;
	.reg .b32 	%r<35>;
	.reg .b32 	%f<2>;
	.reg .b64 	%rd<11>;

	ld.param.u64 	%rd2, [_Z9ZeroPad2DPfS_iiiiiii_param_0];
	ld.param.u64 	%rd3, [_Z9ZeroPad2DPfS_iiiiiii_param_1];
	ld.param.u32 	%r13, [_Z9ZeroPad2DPfS_iiiiiii_param_2];
	ld.param.u32 	%r8, [_Z9ZeroPad2DPfS_iiiiiii_param_3];
	ld.param.u32 	%r9, [_Z9ZeroPad2DPfS_iiiiiii_param_4];
	ld.param.u32 	%r10, [_Z9ZeroPad2DPfS_iiiiiii_param_5];
	ld.param.u32 	%r14, [_Z9ZeroPad2DPfS_iiiiiii_param_6];
	ld.param.u32 	%r11, [_Z9ZeroPad2DPfS_iiiiiii_param_7];
	ld.param.u32 	%r12, [_Z9ZeroPad2DPfS_iiiiiii_param_8];
	cvta.to.global.u64 	%rd1, %rd3;
	mov.u32 	%r15, %ntid.y;
	mov.u32 	%r16, %ctaid.y;
	mov.u32 	%r17, %tid.y;
	mad.lo.s32 	%r18, %r15, %r16, %r17;
	mov.u32 	%r19, %ntid.x;
	mov.u32 	%r20, %ctaid.x;
	mov.u32 	%r21, %tid.x;
	mad.lo.s32 	%r2, %r19, %r20, %r21;
	mov.u32 	%r22, %ntid.z;
	mov.u32 	%r23, %ctaid.z;
	mov.u32 	%r24, %tid.z;
	mad.lo.s32 	%r3, %r22, %r23, %r24;
	setp.ge.s32 	%p1, %r3, %r13;
	add.s32 	%r4, %r10, %r8;
	add.s32 	%r25, %r4, %r14;
	setp.ge.s32 	%p2, %r18, %r25;
	or.pred  	%p3, %p1, %p2;
	@%p3 bra 	$L__BB0_5;
	add.s32 	%r6, %r11, %r9;
	add.s32 	%r7, %r6, %r12;
	setp.ge.s32 	%p4, %r2, %r7;
	@%p4 bra 	$L__BB0_5;
	setp.lt.s32 	%p5, %r18, %r10;
	setp.ge.s32 	%p6, %r18, %r4;
	setp.lt.s32 	%p7, %r2, %r11;
	or.pred  	%p8, %p5, %p7;
	or.pred  	%p9, %p8, %p6;
	setp.ge.s32 	%p10, %r2, %r6;
	or.pred  	%p11, %p9, %p10;
	@%p11 bra 	$L__BB0_4;
	sub.s32 	%r29, %r18, %r10;
	mad.lo.s32 	%r30, %r8, %r3, %r29;
	sub.s32 	%r31, %r2, %r11;
	mad.lo.s32 	%r32, %r30, %r9, %r31;
	cvta.to.global.u64 	%rd6, %rd2;
	mul.wide.s32 	%rd7, %r32, 4;
	add.s64 	%rd8, %rd6, %rd7;
	ld.global.f32 	%f1, [%rd8];
	mad.lo.s32 	%r33, %r25, %r3, %r18;
	mad.lo.s32 	%r34, %r33, %r7, %r2;
	mul.wide.s32 	%rd9, %r34, 4;
	add.s64 	%rd10, %rd1, %rd9;
	st.global.f32 	[%rd10], %f1;
	bra.uni 	$L__BB0_5;
$L__BB0_4:
	mad.lo.s32 	%r26, %r25, %r3, %r18;
	mad.lo.s32 	%r27, %r26, %r7, %r2;
	mul.wide.s32 	%rd4, %r27, 4;
	add.s64 	%rd5, %rd1, %rd4;
	mov.b32 	%r28, 0;
	st.global.u32 	[%rd5], %r28;
$L__BB0_5:
	ret;

}
	// .globl	_Z6Conv2DPfS_S_S_iiiiii
.visible .entry _Z6Conv2DPfS_S_S_iiiiii(
	.param .u64 .ptr .align 1 _Z6Conv2DPfS_S_S_iiiiii_param_0,
	.param .u64 .ptr .align 1 _Z6Conv2DPfS_S_S_iiiiii_param_1,
	.param .u64 .ptr .align 1 _Z6Conv2DPfS_S_S_iiiiii_param_2,
	.param .u64 .ptr .align 1 _Z6Conv2DPfS_S_S_iiiiii_param_3,
	.param .u32 _Z6Conv2DPfS_S_S_iiiiii_param_4,
	.param .u32 _Z6Conv2DPfS_S_S_iiiiii_param_5,
	.param .u32 _Z6Conv2DPfS_S_S_iiiiii_param_6,
	.param .u32 _Z6Conv2DPfS_S_S_iiiiii_param_7,
	.param .u32 _Z6Conv2DPfS_S_S_iiiiii_param_8,
	.param .u32 _Z6Conv2DPfS_S_S_iiiiii_param_9
)
{
	.reg .pred 	%p<19>;
	.reg .b32 	%r<95>;
	.reg .b32 	%f<125>;
	.reg .b64 	%rd<32>;

	ld.param.u64 	%rd9, [_Z6Conv2DPfS_S_S_iiiiii_param_0];
	ld.param.u64 	%rd10, [_Z6Conv2DPfS_S_S_iiiiii_param_1];
	ld.param.u64 	%rd8, [_Z6Conv2DPfS_S_S_iiiiii_param_3];
	ld.param.u32 	%r41, [_Z6Conv2DPfS_S_S_iiiiii_param_4];
	ld.param.u32 	%r46, [_Z6Conv2DPfS_S_S_iiiiii_param_5];
	ld.param.u32 	%r42, [_Z6Conv2DPfS_S_S_iiiiii_param_6];
	ld.param.u32 	%r43, [_Z6Conv2DPfS_S_S_iiiiii_param_7];
	ld.param.u32 	%r44, [_Z6Conv2DPfS_S_S_iiiiii_param_8];
	ld.param.u32 	%r45, [_Z6Conv2DPfS_S_S_iiiiii_param_9];
	cvta.to.global.u64 	%rd1, %rd9;
	cvta.to.global.u64 	%rd2, %rd10;
	mov.u32 	%r47, %ntid.y;
	mov.u32 	%r48, %ctaid.y;
	mov.u32 	%r49, %tid.y;
	mad.lo.s32 	%r50, %r47, %r48, %r49;
	mov.u32 	%r51, %ntid.x;
	mov.u32 	%r52, %ctaid.x;
	mul.lo.s32 	%r2, %r51, %r52;
	mov.u32 	%r3, %tid.x;
	add.s32 	%r53, %r2, %r3;
	mov.u32 	%r54, %ntid.z;
	mov.u32 	%r55, %ctaid.z;
	mov.u32 	%r56, %tid.z;
	mad.lo.s32 	%r5, %r54, %r55, %r56;
	shr.u32 	%r57, %r44, 31;
	add.s32 	%r58, %r44, %r57;
	shr.s32 	%r6, %r58, 1;
	and.b32  	%r59, %r58, -2;
	sub.s32 	%r60, %r42, %r59;
	shr.u32 	%r61, %r45, 31;
	add.s32 	%r62, %r45, %r61;
	shr.s32 	%r8, %r62, 1;
	and.b32  	%r63, %r62, -2;
	sub.s32 	%r64, %r43, %r63;
	setp.ge.s32 	%p1, %r5, %r46;
	setp.ge.s32 	%p2, %r50, %r60;
	or.pred  	%p3, %p1, %p2;
	setp.ge.s32 	%p4, %r53, %r64;
	or.pred  	%p5, %p3, %p4;
	mov.f32 	%f123, 0f00000000;
	@%p5 bra 	$L__BB1_21;
	setp.lt.s32 	%p6, %r41, 1;
	@%p6 bra 	$L__BB1_20;
	add.s32 	%r10, %r6, %r50;
	min.s32 	%r65, %r44, %r45;
	setp.lt.s32 	%p7, %r65, 1;
	@%p7 bra 	$L__BB1_20;
	shr.u32 	%r67, %r45, 1;
	and.b32  	%r11, %r45, 15;
	and.b32  	%r12, %r45, 7;
	and.b32  	%r13, %r45, 2147483632;
	and.b32  	%r14, %r45, 3;
	neg.s32 	%r15, %r13;
	add.s64 	%rd3, %rd2, 32;
	add.s64 	%rd4, %rd1, 32;
	add.s32 	%r68, %r3, %r8;
	add.s32 	%r69, %r68, %r2;
	sub.s32 	%r16, %r69, %r67;
	add.s32 	%r70, %r8, %r53;
	sub.s32 	%r17, %r70, %r67;
	shr.u32 	%r71, %r44, 1;
	sub.s32 	%r18, %r10, %r71;
	mul.lo.s32 	%r19, %r41, %r5;
	mov.f32 	%f123, 0f00000000;
	mov.b32 	%r87, 0;
$L__BB1_4:
	add.s32 	%r73, %r87, %r19;
	mul.lo.s32 	%r21, %r73, %r44;
	mad.lo.s32 	%r22, %r87, %r42, %r18;
	mov.b32 	%r88, 0;
$L__BB1_5:
	setp.lt.u32 	%p8, %r45, 16;
	add.s32 	%r75, %r21, %r88;
	mul.lo.s32 	%r24, %r75, %r45;
	add.s32 	%r76, %r22, %r88;
	mul.lo.s32 	%r25, %r76, %r43;
	add.s32 	%r26, %r17, %r25;
	mov.b32 	%r93, 0;
	@%p8 bra 	$L__BB1_8;
	add.s32 	%r89, %r16, %r25;
	mov.u32 	%r90, %r24;
	mov.u32 	%r91, %r15;
$L__BB1_7:
	.pragma "nounroll";
	mul.wide.s32 	%rd11, %r90, 4;
	add.s64 	%rd12, %rd3, %rd11;
	mul.wide.s32 	%rd13, %r89, 4;
	add.s64 	%rd14, %rd4, %rd13;
	ld.global.f32 	%f22, [%rd12+-32];
	ld.global.f32 	%f23, [%rd14+-32];
	fma.rn.f32 	%f24, %f22, %f23, %f123;
	ld.global.f32 	%f25, [%rd12+-28];
	ld.global.f32 	%f26, [%rd14+-28];
	fma.rn.f32 	%f27, %f25, %f26, %f24;
	ld.global.f32 	%f28, [%rd12+-24];
	ld.global.f32 	%f29, [%rd14+-24];
	fma.rn.f32 	%f30, %f28, %f29, %f27;
	ld.global.f32 	%f31, [%rd12+-20];
	ld.global.f32 	%f32, [%rd14+-20];
	fma.rn.f32 	%f33, %f31, %f32, %f30;
	ld.global.f32 	%f34, [%rd12+-16];
	ld.global.f32 	%f35, [%rd14+-16];
	fma.rn.f32 	%f36, %f34, %f35, %f33;
	ld.global.f32 	%f37, [%rd12+-12];
	ld.global.f32 	%f38, [%rd14+-12];
	fma.rn.f32 	%f39, %f37, %f38, %f36;
	ld.global.f32 	%f40, [%rd12+-8];
	ld.global.f32 	%f41, [%rd14+-8];
	fma.rn.f32 	%f42, %f40, %f41, %f39;
	ld.global.f32 	%f43, [%rd12+-4];
	ld.global.f32 	%f44, [%rd14+-4];
	fma.rn.f32 	%f45, %f43, %f44, %f42;
	ld.global.f32 	%f46, [%rd12];
	ld.global.f32 	%f47, [%rd14];
	fma.rn.f32 	%f48, %f46, %f47, %f45;
	ld.global.f32 	%f49, [%rd12+4];
	ld.global.f32 	%f50, [%rd14+4];
	fma.rn.f32 	%f51, %f49, %f50, %f48;
	ld.global.f32 	%f52, [%rd12+8];
	ld.global.f32 	%f53, [%rd14+8];
	fma.rn.f32 	%f54, %f52, %f53, %f51;
	ld.global.f32 	%f55, [%rd12+12];
	ld.global.f32 	%f56, [%rd14+12];
	fma.rn.f32 	%f57, %f55, %f56, %f54;
	ld.global.f32 	%f58, [%rd12+16];
	ld.global.f32 	%f59, [%rd14+16];
	fma.rn.f32 	%f60, %f58, %f59, %f57;
	ld.global.f32 	%f61, [%rd12+20];
	ld.global.f32 	%f62, [%rd14+20];
	fma.rn.f32 	%f63, %f61, %f62, %f60;
	ld.global.f32 	%f64, [%rd12+24];
	ld.global.f32 	%f65, [%rd14+24];
	fma.rn.f32 	%f66, %f64, %f65, %f63;
	ld.global.f32 	%f67, [%rd12+28];
	ld.global.f32 	%f68, [%rd14+28];
	fma.rn.f32 	%f123, %f67, %f68, %f66;
	add.s32 	%r91, %r91, 16;
	add.s32 	%r90, %r90, 16;
	add.s32 	%r89, %r89, 16;
	setp.ne.s32 	%p9, %r91, 0;
	mov.u32 	%r93, %r13;
	@%p9 bra 	$L__BB1_7;
$L__BB1_8:
	setp.eq.s32 	%p10, %r11, 0;
	@%p10 bra 	$L__BB1_18;
	add.s32 	%r77, %r11, -1;
	setp.lt.u32 	%p11, %r77, 7;
	@%p11 bra 	$L__BB1_11;
	add.s32 	%r78, %r93, %r24;
	mul.wide.s32 	%rd15, %r78, 4;
	add.s64 	%rd16, %rd2, %rd15;
	ld.global.f32 	%f70, [%rd16];
	add.s32 	%r79, %r26, %r93;
	mul.wide.s32 	%rd17, %r79, 4;
	add.s64 	%rd18, %rd1, %rd17;
	ld.global.f32 	%f71, [%rd18];
	fma.rn.f32 	%f72, %f70, %f71, %f123;
	ld.global.f32 	%f73, [%rd16+4];
	ld.global.f32 	%f74, [%rd18+4];
	fma.rn.f32 	%f75, %f73, %f74, %f72;
	ld.global.f32 	%f76, [%rd16+8];
	ld.global.f32 	%f77, [%rd18+8];
	fma.rn.f32 	%f78, %f76, %f77, %f75;
	ld.global.f32 	%f79, [%rd16+12];
	ld.global.f32 	%f80, [%rd18+12];
	fma.rn.f32 	%f81, %f79, %f80, %f78;
	ld.global.f32 	%f82, [%rd16+16];
	ld.global.f32 	%f83, [%rd18+16];
	fma.rn.f32 	%f84, %f82, %f83, %f81;
	ld.global.f32 	%f85, [%rd16+20];
	ld.global.f32 	%f86, [%rd18+20];
	fma.rn.f32 	%f87, %f85, %f86, %f84;
	ld.global.f32 	%f88, [%rd16+24];
	ld.global.f32 	%f89, [%rd18+24];
	fma.rn.f32 	%f90, %f88, %f89, %f87;
	ld.global.f32 	%f91, [%rd16+28];
	ld.global.f32 	%f92, [%rd18+28];
	fma.rn.f32 	%f123, %f91, %f92, %f90;
	add.s32 	%r93, %r93, 8;
$L__BB1_11:
	setp.eq.s32 	%p12, %r12, 0;
	@%p12 bra 	$L__BB1_18;
	add.s32 	%r80, %r12, -1;
	setp.lt.u32 	%p13, %r80, 3;
	@%p13 bra 	$L__BB1_14;
	add.s32 	%r81, %r93, %r24;
	mul.wide.s32 	%rd19, %r81, 4;
	add.s64 	%rd20, %rd2, %rd19;
	ld.global.f32 	%f94, [%rd20];
	add.s32 	%r82, %r26, %r93;
	mul.wide.s32 	%rd21, %r82, 4;
	add.s64 	%rd22, %rd1, %rd21;
	ld.global.f32 	%f95, [%rd22];
	fma.rn.f32 	%f96, %f94, %f95, %f123;
	ld.global.f32 	%f97, [%rd20+4];
	ld.global.f32 	%f98, [%rd22+4];
	fma.rn.f32 	%f99, %f97, %f98, %f96;
	ld.global.f32 	%f100, [%rd20+8];
	ld.global.f32 	%f101, [%rd22+8];
	fma.rn.f32 	%f102, %f100, %f101, %f99;
	ld.global.f32 	%f103, [%rd20+12];
	ld.global.f32 	%f104, [%rd22+12];
	fma.rn.f32 	%f123, %f103, %f104, %f102;
	add.s32 	%r93, %r93, 4;
$L__BB1_14:
	setp.eq.s32 	%p14, %r14, 0;
	@%p14 bra 	$L__BB1_18;
	setp.eq.s32 	%p15, %r14, 1;
	add.s32 	%r83, %r93, %r24;
	mul.wide.s32 	%rd23, %r83, 4;
	add.s64 	%rd5, %rd2, %rd23;
	ld.global.f32 	%f105, [%rd5];
	add.s32 	%r84, %r26, %r93;
	mul.wide.s32 	%rd24, %r84, 4;
	add.s64 	%rd6, %rd1, %rd24;
	ld.global.f32 	%f106, [%rd6];
	fma.rn.f32 	%f123, %f105, %f106, %f123;
	@%p15 bra 	$L__BB1_18;
	setp.eq.s32 	%p16, %r14, 2;
	ld.global.f32 	%f107, [%rd5+4];
	ld.global.f32 	%f108, [%rd6+4];
	fma.rn.f32 	%f123, %f107, %f108, %f123;
	@%p16 bra 	$L__BB1_18;
	ld.global.f32 	%f109, [%rd5+8];
	ld.global.f32 	%f110, [%rd6+8];
	fma.rn.f32 	%f123, %f109, %f110, %f123;
$L__BB1_18:
	add.s32 	%r88, %r88, 1;
	setp.ne.s32 	%p17, %r88, %r44;
	@%p17 bra 	$L__BB1_5;
	add.s32 	%r87, %r87, 1;
	setp.ne.s32 	%p18, %r87, %r41;
	@%p18 bra 	$L__BB1_4;
$L__BB1_20:
	ld.param.u64 	%rd31, [_Z6Conv2DPfS_S_S_iiiiii_param_2];
	cvta.to.global.u64 	%rd25, %rd31;
	mul.wide.u32 	%rd26, %r5, 4;
	add.s64 	%rd27, %rd25, %rd26;
	ld.global.f32 	%f111, [%rd27];
	add.f32 	%f112, %f123, %f111;
	mad.lo.s32 	%r85, %r60, %r5, %r50;
	mad.lo.s32 	%r86, %r85, %r64, %r53;
	cvta.to.global.u64 	%rd28, %rd8;
	mul.wide.s32 	%rd29, %r86, 4;
	add.s64 	%rd30, %rd28, %rd29;
	st.global.f32 	[%rd30], %f112;
$L__BB1_21:
	ret;

}
	// .globl	_Z10Conv2DReLUPfS_S_S_iiiiii
.visible .entry _Z10Conv2DReLUPfS_S_S_iiiiii(
	.param .u64 .ptr .align 1 _Z10Conv2DReLUPfS_S_S_iiiiii_param_0,
	.param .u64 .ptr .align 1 _Z10Conv2DReLUPfS_S_S_iiiiii_param_1,
	.param .u64 .ptr .align 1 _Z10Conv2DReLUPfS_S_S_iiiiii_param_2,
	.param .u64 .ptr .align 1 _Z10Conv2DReLUPfS_S_S_iiiiii_param_3,
	.param .u32 _Z10Conv2DReLUPfS_S_S_iiiiii_param_4,
	.param .u32 _Z10Conv2DReLUPfS_S_S_iiiiii_param_5,
	.param .u32 _Z10Conv2DReLUPfS_S_S_iiiiii_param_6,
	.param .u32 _Z10Conv2DReLUPfS_S_S_iiiiii_param_7,
	.param .u32 _Z10Conv2DReLUPfS_S_S_iiiiii_param_8,
	.param .u32 _Z10Conv2DReLUPfS_S_S_iiiiii_param_9
)
{
	.reg .pred 	%p<19>;
	.reg .b32 	%r<97>;
	.reg .b32 	%f<121>;
	.reg .b64 	%rd<32>;

	ld.param.u64 	%rd9, [_Z10Conv2DReLUPfS_S_S_iiiiii_param_0];
	ld.param.u64 	%rd10, [_Z10Conv2DReLUPfS_S_S_iiiiii_param_1];
	ld.param.u64 	%rd7, [_Z10Conv2DReLUPfS_S_S_iiiiii_param_2];
	ld.param.u32 	%r43, [_Z10Conv2DReLUPfS_S_S_iiiiii_param_5];
	ld.param.u32 	%r39, [_Z10Conv2DReLUPfS_S_S_iiiiii_param_6];
	ld.param.u32 	%r40, [_Z10Conv2DReLUPfS_S_S_iiiiii_param_7];
	ld.param.u32 	%r41, [_Z10Conv2DReLUPfS_S_S_iiiiii_param_8];
	ld.param.u32 	%r42, [_Z10Conv2DReLUPfS_S_S_iiiiii_param_9];
	cvta.to.global.u64 	%rd1, %rd9;
	cvta.to.global.u64 	%rd2, %rd10;
	mov.u32 	%r44, %ntid.y;
	mov.u32 	%r45, %ctaid.y;
	mov.u32 	%r46, %tid.y;
	mad.lo.s32 	%r47, %r44, %r45, %r46;
	mov.u32 	%r48, %ntid.x;
	mov.u32 	%r49, %ctaid.x;
	mul.lo.s32 	%r2, %r48, %r49;
	mov.u32 	%r3, %tid.x;
	add.s32 	%r50, %r2, %r3;
	mov.u32 	%r51, %ntid.z;
	mov.u32 	%r52, %ctaid.z;
	mov.u32 	%r53, %tid.z;
	mad.lo.s32 	%r5, %r51, %r52, %r53;
	shr.u32 	%r54, %r41, 31;
	add.s32 	%r55, %r41, %r54;
	shr.s32 	%r6, %r55, 1;
	and.b32  	%r56, %r55, -2;
	sub.s32 	%r57, %r39, %r56;
	shr.u32 	%r58, %r42, 31;
	add.s32 	%r59, %r42, %r58;
	shr.s32 	%r8, %r59, 1;
	and.b32  	%r60, %r59, -2;
	sub.s32 	%r61, %r40, %r60;
	setp.ge.s32 	%p1, %r5, %r43;
	setp.ge.s32 	%p2, %r47, %r57;
	or.pred  	%p3, %p1, %p2;
	setp.ge.s32 	%p4, %r50, %r61;
	or.pred  	%p5, %p3, %p4;
	@%p5 bra 	$L__BB2_21;
	ld.param.u32 	%r86, [_Z10Conv2DReLUPfS_S_S_iiiiii_param_4];
	cvta.to.global.u64 	%rd11, %rd7;
	mul.wide.u32 	%rd12, %r5, 4;
	add.s64 	%rd13, %rd11, %rd12;
	ld.global.f32 	%f119, [%rd13];
	setp.lt.s32 	%p6, %r86, 1;
	@%p6 bra 	$L__BB2_20;
	add.s32 	%r10, %r6, %r47;
	min.s32 	%r62, %r41, %r42;
	setp.lt.s32 	%p7, %r62, 1;
	@%p7 bra 	$L__BB2_20;
	shr.u32 	%r64, %r42, 1;
	and.b32  	%r11, %r42, 15;
	and.b32  	%r12, %r42, 7;
	and.b32  	%r13, %r42, 2147483632;
	and.b32  	%r14, %r42, 3;
	add.s64 	%rd3, %rd2, 32;
	add.s64 	%rd4, %rd1, 32;
	add.s32 	%r65, %r3, %r8;
	add.s32 	%r66, %r65, %r2;
	sub.s32 	%r15, %r66, %r64;
	add.s32 	%r67, %r8, %r50;
	sub.s32 	%r16, %r67, %r64;
	shr.u32 	%r68, %r41, 1;
	sub.s32 	%r17, %r10, %r68;
	mov.b32 	%r89, 0;
$L__BB2_4:
	mov.b32 	%r90, 0;
	mad.lo.s32 	%r73, %r89, %r39, %r17;
$L__BB2_5:
	ld.param.u32 	%r87, [_Z10Conv2DReLUPfS_S_S_iiiiii_param_4];
	setp.lt.u32 	%p8, %r42, 16;
	mad.lo.s32 	%r71, %r87, %r5, %r89;
	mad.lo.s32 	%r72, %r71, %r41, %r90;
	mul.lo.s32 	%r20, %r72, %r42;
	add.s32 	%r74, %r73, %r90;
	mul.lo.s32 	%r21, %r74, %r40;
	add.s32 	%r22, %r16, %r21;
	mov.b32 	%r95, 0;
	@%p8 bra 	$L__BB2_8;
	and.b32  	%r75, %r42, 2147483632;
	neg.s32 	%r93, %r75;
	add.s32 	%r91, %r15, %r21;
	mov.u32 	%r92, %r20;
$L__BB2_7:
	.pragma "nounroll";
	mul.wide.s32 	%rd14, %r92, 4;
	add.s64 	%rd15, %rd3, %rd14;
	mul.wide.s32 	%rd16, %r91, 4;
	add.s64 	%rd17, %rd4, %rd16;
	ld.global.f32 	%f20, [%rd15+-32];
	ld.global.f32 	%f21, [%rd17+-32];
	fma.rn.f32 	%f22, %f20, %f21, %f119;
	ld.global.f32 	%f23, [%rd15+-28];
	ld.global.f32 	%f24, [%rd17+-28];
	fma.rn.f32 	%f25, %f23, %f24, %f22;
	ld.global.f32 	%f26, [%rd15+-24];
	ld.global.f32 	%f27, [%rd17+-24];
	fma.rn.f32 	%f28, %f26, %f27, %f25;
	ld.global.f32 	%f29, [%rd15+-20];
	ld.global.f32 	%f30, [%rd17+-20];
	fma.rn.f32 	%f31, %f29, %f30, %f28;
	ld.global.f32 	%f32, [%rd15+-16];
	ld.global.f32 	%f33, [%rd17+-16];
	fma.rn.f32 	%f34, %f32, %f33, %f31;
	ld.global.f32 	%f35, [%rd15+-12];
	ld.global.f32 	%f36, [%rd17+-12];
	fma.rn.f32 	%f37, %f35, %f36, %f34;
	ld.global.f32 	%f38, [%rd15+-8];
	ld.global.f32 	%f39, [%rd17+-8];
	fma.rn.f32 	%f40, %f38, %f39, %f37;
	ld.global.f32 	%f41, [%rd15+-4];
	ld.global.f32 	%f42, [%rd17+-4];
	fma.rn.f32 	%f43, %f41, %f42, %f40;
	ld.global.f32 	%f44, [%rd15];
	ld.global.f32 	%f45, [%rd17];
	fma.rn.f32 	%f46, %f44, %f45, %f43;
	ld.global.f32 	%f47, [%rd15+4];
	ld.global.f32 	%f48, [%rd17+4];
	fma.rn.f32 	%f49, %f47, %f48, %f46;
	ld.global.f32 	%f50, [%rd15+8];
	ld.global.f32 	%f51, [%rd17+8];
	fma.rn.f32 	%f52, %f50, %f51, %f49;
	ld.global.f32 	%f53, [%rd15+12];
	ld.global.f32 	%f54, [%rd17+12];
	fma.rn.f32 	%f55, %f53, %f54, %f52;
	ld.global.f32 	%f56, [%rd15+16];
	ld.global.f32 	%f57, [%rd17+16];
	fma.rn.f32 	%f58, %f56, %f57, %f55;
	ld.global.f32 	%f59, [%rd15+20];
	ld.global.f32 	%f60, [%rd17+20];
	fma.rn.f32 	%f61, %f59, %f60, %f58;
	ld.global.f32 	%f62, [%rd15+24];
	ld.global.f32 	%f63, [%rd17+24];
	fma.rn.f32 	%f64, %f62, %f63, %f61;
	ld.global.f32 	%f65, [%rd15+28];
	ld.global.f32 	%f66, [%rd17+28];
	fma.rn.f32 	%f119, %f65, %f66, %f64;
	add.s32 	%r93, %r93, 16;
	add.s32 	%r92, %r92, 16;
	add.s32 	%r91, %r91, 16;
	setp.ne.s32 	%p9, %r93, 0;
	mov.u32 	%r95, %r13;
	@%p9 bra 	$L__BB2_7;
$L__BB2_8:
	setp.eq.s32 	%p10, %r11, 0;
	@%p10 bra 	$L__BB2_18;
	add.s32 	%r76, %r11, -1;
	setp.lt.u32 	%p11, %r76, 7;
	@%p11 bra 	$L__BB2_11;
	add.s32 	%r77, %r95, %r20;
	mul.wide.s32 	%rd18, %r77, 4;
	add.s64 	%rd19, %rd2, %rd18;
	ld.global.f32 	%f68, [%rd19];
	add.s32 	%r78, %r22, %r95;
	mul.wide.s32 	%rd20, %r78, 4;
	add.s64 	%rd21, %rd1, %rd20;
	ld.global.f32 	%f69, [%rd21];
	fma.rn.f32 	%f70, %f68, %f69, %f119;
	ld.global.f32 	%f71, [%rd19+4];
	ld.global.f32 	%f72, [%rd21+4];
	fma.rn.f32 	%f73, %f71, %f72, %f70;
	ld.global.f32 	%f74, [%rd19+8];
	ld.global.f32 	%f75, [%rd21+8];
	fma.rn.f32 	%f76, %f74, %f75, %f73;
	ld.global.f32 	%f77, [%rd19+12];
	ld.global.f32 	%f78, [%rd21+12];
	fma.rn.f32 	%f79, %f77, %f78, %f76;
	ld.global.f32 	%f80, [%rd19+16];
	ld.global.f32 	%f81, [%rd21+16];
	fma.rn.f32 	%f82, %f80, %f81, %f79;
	ld.global.f32 	%f83, [%rd19+20];
	ld.global.f32 	%f84, [%rd21+20];
	fma.rn.f32 	%f85, %f83, %f84, %f82;
	ld.global.f32 	%f86, [%rd19+24];
	ld.global.f32 	%f87, [%rd21+24];
	fma.rn.f32 	%f88, %f86, %f87, %f85;
	ld.global.f32 	%f89, [%rd19+28];
	ld.global.f32 	%f90, [%rd21+28];
	fma.rn.f32 	%f119, %f89, %f90, %f88;
	add.s32 	%r95, %r95, 8;
$L__BB2_11:
	setp.eq.s32 	%p12, %r12, 0;
	@%p12 bra 	$L__BB2_18;
	add.s32 	%r79, %r12, -1;
	setp.lt.u32 	%p13, %r79, 3;
	@%p13 bra 	$L__BB2_14;
	add.s32 	%r80, %r95, %r20;
	mul.wide.s32 	%rd22, %r80, 4;
	add.s64 	%rd23, %rd2, %rd22;
	ld.global.f32 	%f92, [%rd23];
	add.s32 	%r81, %r22, %r95;
	mul.wide.s32 	%rd24, %r81, 4;
	add.s64 	%rd25, %rd1, %rd24;
	ld.global.f32 	%f93, [%rd25];
	fma.rn.f32 	%f94, %f92, %f93, %f119;
	ld.global.f32 	%f95, [%rd23+4];
	ld.global.f32 	%f96, [%rd25+4];
	fma.rn.f32 	%f97, %f95, %f96, %f94;
	ld.global.f32 	%f98, [%rd23+8];
	ld.global.f32 	%f99, [%rd25+8];
	fma.rn.f32 	%f100, %f98, %f99, %f97;
	ld.global.f32 	%f101, [%rd23+12];
	ld.global.f32 	%f102, [%rd25+12];
	fma.rn.f32 	%f119, %f101, %f102, %f100;
	add.s32 	%r95, %r95, 4;
$L__BB2_14:
	setp.eq.s32 	%p14, %r14, 0;
	@%p14 bra 	$L__BB2_18;
	setp.eq.s32 	%p15, %r14, 1;
	add.s32 	%r82, %r95, %r20;
	mul.wide.s32 	%rd26, %r82, 4;
	add.s64 	%rd5, %rd2, %rd26;
	ld.global.f32 	%f103, [%rd5];
	add.s32 	%r83, %r22, %r95;
	mul.wide.s32 	%rd27, %r83, 4;
	add.s64 	%rd6, %rd1, %rd27;
	ld.global.f32 	%f104, [%rd6];
	fma.rn.f32 	%f119, %f103, %f104, %f119;
	@%p15 bra 	$L__BB2_18;
	setp.eq.s32 	%p16, %r14, 2;
	ld.global.f32 	%f105, [%rd5+4];
	ld.global.f32 	%f106, [%rd6+4];
	fma.rn.f32 	%f119, %f105, %f106, %f119;
	@%p16 bra 	$L__BB2_18;
	ld.global.f32 	%f107, [%rd5+8];
	ld.global.f32 	%f108, [%rd6+8];
	fma.rn.f32 	%f119, %f107, %f108, %f119;
$L__BB2_18:
	add.s32 	%r90, %r90, 1;
	setp.ne.s32 	%p17, %r90, %r41;
	@%p17 bra 	$L__BB2_5;
	ld.param.u32 	%r88, [_Z10Conv2DReLUPfS_S_S_iiiiii_param_4];
	add.s32 	%r89, %r89, 1;
	setp.ne.s32 	%p18, %r89, %r88;
	@%p18 bra 	$L__BB2_4;
$L__BB2_20:
	ld.param.u64 	%rd31, [_Z10Conv2DReLUPfS_S_S_iiiiii_param_3];
	max.f32 	%f109, %f119, 0f00000000;
	mad.lo.s32 	%r84, %r57, %r5, %r47;
	mad.lo.s32 	%r85, %r84, %r61, %r50;
	cvta.to.global.u64 	%rd28, %rd31;
	mul.wide.s32 	%rd29, %r85, 4;
	add.s64 	%rd30, %rd28, %rd29;
	st.global.f32 	[%rd30], %f109;
$L__BB2_21:
	ret;

}
	// .globl	_Z13Conv2DSigmoidPfS_S_S_iiiiii
.visible .entry _Z13Conv2DSigmoidPfS_S_S_iiiiii(
	.param .u64 .ptr .align 1 _Z13Conv2DSigmoidPfS_S_S_iiiiii_param_0,
	.param .u64 .ptr .align 1 _Z13Conv2DSigmoidPfS_S_S_iiiiii_param_1,
	.param .u64 .ptr .align 1 _Z13Conv2DSigmoidPfS_S_S_iiiiii_param_2,
	.param .u64 .ptr .align 1 _Z13Conv2DSigmoidPfS_S_S_iiiiii_param_3,
	.param .u32 _Z13Conv2DSigmoidPfS_S_S_iiiiii_param_4,
	.param .u32 _Z13Conv2DSigmoidPfS_S_S_iiiiii_param_5,
	.param .u32 _Z13Conv2DSigmoidPfS_S_S_iiiiii_param_6,
	.param .u32 _Z13Conv2DSigmoidPfS_S_S_iiiiii_param_7,
	.param .u32 _Z13Conv2DSigmoidPfS_S_S_iiiiii_param_8,
	.param .u32 _Z13Conv2DSigmoidPfS_S_S_iiiiii_param_9
)
{
	.reg .pred 	%p<19>;
	.reg .b32 	%r<99>;
	.reg .b32 	%f<133>;
	.reg .b64 	%rd<32>;

	ld.param.u64 	%rd9, [_Z13Conv2DSigmoidPfS_S_S_iiiiii_param_0];
	ld.param.u64 	%rd10, [_Z13Conv2DSigmoidPfS_S_S_iiiiii_param_1];
	ld.param.u64 	%rd7, [_Z13Conv2DSigmoidPfS_S_S_iiiiii_param_2];
	ld.param.u32 	%r43, [_Z13Conv2DSigmoidPfS_S_S_iiiiii_param_5];
	ld.param.u32 	%r39, [_Z13Conv2DSigmoidPfS_S_S_iiiiii_param_6];
	ld.param.u32 	%r40, [_Z13Conv2DSigmoidPfS_S_S_iiiiii_param_7];
	ld.param.u32 	%r41, [_Z13Conv2DSigmoidPfS_S_S_iiiiii_param_8];
	ld.param.u32 	%r42, [_Z13Conv2DSigmoidPfS_S_S_iiiiii_param_9];
	cvta.to.global.u64 	%rd1, %rd9;
	cvta.to.global.u64 	%rd2, %rd10;
	mov.u32 	%r44, %ntid.y;
	mov.u32 	%r45, %ctaid.y;
	mov.u32 	%r46, %tid.y;
	mad.lo.s32 	%r47, %r44, %r45, %r46;
	mov.u32 	%r48, %ntid.x;
	mov.u32 	%r49, %ctaid.x;
	mul.lo.s32 	%r2, %r48, %r49;
	mov.u32 	%r3, %tid.x;
	add.s32 	%r50, %r2, %r3;
	mov.u32 	%r51, %ntid.z;
	mov.u32 	%r52, %ctaid.z;
	mov.u32 	%r53, %tid.z;
	mad.lo.s32 	%r5, %r51, %r52, %r53;
	shr.u32 	%r54, %r41, 31;
	add.s32 	%r55, %r41, %r54;
	shr.s32 	%r6, %r55, 1;
	and.b32  	%r56, %r55, -2;
	sub.s32 	%r57, %r39, %r56;
	shr.u32 	%r58, %r42, 31;
	add.s32 	%r59, %r42, %r58;
	shr.s32 	%r8, %r59, 1;
	and.b32  	%r60, %r59, -2;
	sub.s32 	%r61, %r40, %r60;
	setp.ge.s32 	%p1, %r5, %r43;
	setp.ge.s32 	%p2, %r47, %r57;
	or.pred  	%p3, %p1, %p2;
	setp.ge.s32 	%p4, %r50, %r61;
	or.pred  	%p5, %p3, %p4;
	@%p5 bra 	$L__BB3_21;
	ld.param.u32 	%r88, [_Z13Conv2DSigmoidPfS_S_S_iiiiii_param_4];
	cvta.to.global.u64 	%rd11, %rd7;
	mul.wide.u32 	%rd12, %r5, 4;
	add.s64 	%rd13, %rd11, %rd12;
	ld.global.f32 	%f131, [%rd13];
	setp.lt.s32 	%p6, %r88, 1;
	@%p6 bra 	$L__BB3_20;
	add.s32 	%r10, %r6, %r47;
	min.s32 	%r62, %r41, %r42;
	setp.lt.s32 	%p7, %r62, 1;
	@%p7 bra 	$L__BB3_20;
	shr.u32 	%r64, %r42, 1;
	and.b32  	%r11, %r42, 15;
	and.b32  	%r12, %r42, 7;
	and.b32  	%r13, %r42, 2147483632;
	and.b32  	%r14, %r42, 3;
	add.s64 	%rd3, %rd2, 32;
	add.s64 	%rd4, %rd1, 32;
	add.s32 	%r65, %r3, %r8;
	add.s32 	%r66, %r65, %r2;
	sub.s32 	%r15, %r66, %r64;
	add.s32 	%r67, %r8, %r50;
	sub.s32 	%r16, %r67, %r64;
	shr.u32 	%r68, %r41, 1;
	sub.s32 	%r17, %r10, %r68;
	mov.b32 	%r91, 0;
$L__BB3_4:
	mov.b32 	%r92, 0;
	mad.lo.s32 	%r73, %r91, %r39, %r17;
$L__BB3_5:
	ld.param.u32 	%r89, [_Z13Conv2DSigmoidPfS_S_S_iiiiii_param_4];
	setp.lt.u32 	%p8, %r42, 16;
	mad.lo.s32 	%r71, %r89, %r5, %r91;
	mad.lo.s32 	%r72, %r71, %r41, %r92;
	mul.lo.s32 	%r20, %r72, %r42;
	add.s32 	%r74, %r73, %r92;
	mul.lo.s32 	%r21, %r74, %r40;
	add.s32 	%r22, %r16, %r21;
	mov.b32 	%r97, 0;
	@%p8 bra 	$L__BB3_8;
	and.b32  	%r75, %r42, 2147483632;
	neg.s32 	%r95, %r75;
	add.s32 	%r93, %r15, %r21;
	mov.u32 	%r94, %r20;
$L__BB3_7:
	.pragma "nounroll";
	mul.wide.s32 	%rd14, %r94, 4;
	add.s64 	%rd15, %rd3, %rd14;
	mul.wide.s32 	%rd16, %r93, 4;
	add.s64 	%rd17, %rd4, %rd16;
	ld.global.f32 	%f20, [%rd15+-32];
	ld.global.f32 	%f21, [%rd17+-32];
	fma.rn.f32 	%f22, %f20, %f21, %f131;
	ld.global.f32 	%f23, [%rd15+-28];
	ld.global.f32 	%f24, [%rd17+-28];
	fma.rn.f32 	%f25, %f23, %f24, %f22;
	ld.global.f32 	%f26, [%rd15+-24];
	ld.global.f32 	%f27, [%rd17+-24];
	fma.rn.f32 	%f28, %f26, %f27, %f25;
	ld.global.f32 	%f29, [%rd15+-20];
	ld.global.f32 	%f30, [%rd17+-20];
	fma.rn.f32 	%f31, %f29, %f30, %f28;
	ld.global.f32 	%f32, [%rd15+-16];
	ld.global.f32 	%f33, [%rd17+-16];
	fma.rn.f32 	%f34, %f32, %f33, %f31;
	ld.global.f32 	%f35, [%rd15+-12];
	ld.global.f32 	%f36, [%rd17+-12];
	fma.rn.f32 	%f37, %f35, %f36, %f34;
	ld.global.f32 	%f38, [%rd15+-8];
	ld.global.f32 	%f39, [%rd17+-8];
	fma.rn.f32 	%f40, %f38, %f39, %f37;
	ld.global.f32 	%f41, [%rd15+-4];
	ld.global.f32 	%f42, [%rd17+-4];
	fma.rn.f32 	%f43, %f41, %f42, %f40;
	ld.global.f32 	%f44, [%rd15];
	ld.global.f32 	%f45, [%rd17];
	fma.rn.f32 	%f46, %f44, %f45, %f43;
	ld.global.f32 	%f47, [%rd15+4];
	ld.global.f32 	%f48, [%rd17+4];
	fma.rn.f32 	%f49, %f47, %f48, %f46;
	ld.global.f32 	%f50, [%rd15+8];
	ld.global.f32 	%f51, [%rd17+8];
	fma.rn.f32 	%f52, %f50, %f51, %f49;
	ld.global.f32 	%f53, [%rd15+12];
	ld.global.f32 	%f54, [%rd17+12];
	fma.rn.f32 	%f55, %f53, %f54, %f52;
	ld.global.f32 	%f56, [%rd15+16];
	ld.global.f32 	%f57, [%rd17+16];
	fma.rn.f32 	%f58, %f56, %f57, %f55;
	ld.global.f32 	%f59, [%rd15+20];
	ld.global.f32 	%f60, [%rd17+20];
	fma.rn.f32 	%f61, %f59, %f60, %f58;
	ld.global.f32 	%f62, [%rd15+24];
	ld.global.f32 	%f63, [%rd17+24];
	fma.rn.f32 	%f64, %f62, %f63, %f61;
	ld.global.f32 	%f65, [%rd15+28];
	ld.global.f32 	%f66, [%rd17+28];
	fma.rn.f32 	%f131, %f65, %f66, %f64;
	add.s32 	%r95, %r95, 16;
	add.s32 	%r94, %r94, 16;
	add.s32 	%r93, %r93, 16;
	setp.ne.s32 	%p9, %r95, 0;
	mov.u32 	%r97, %r13;
	@%p9 bra 	$L__BB3_7;
$L__BB3_8:
	setp.eq.s32 	%p10, %r11, 0;
	@%p10 bra 	$L__BB3_18;
	add.s32 	%r76, %r11, -1;
	setp.lt.u32 	%p11, %r76, 7;
	@%p11 bra 	$L__BB3_11;
	add.s32 	%r77, %r97, %r20;
	mul.wide.s32 	%rd18, %r77, 4;
	add.s64 	%rd19, %rd2, %rd18;
	ld.global.f32 	%f68, [%rd19];
	add.s32 	%r78, %r22, %r97;
	mul.wide.s32 	%rd20, %r78, 4;
	add.s64 	%rd21, %rd1, %rd20;
	ld.global.f32 	%f69, [%rd21];
	fma.rn.f32 	%f70, %f68, %f69, %f131;
	ld.global.f32 	%f71, [%rd19+4];
	ld.global.f32 	%f72, [%rd21+4];
	fma.rn.f32 	%f73, %f71, %f72, %f70;
	ld.global.f32 	%f74, [%rd19+8];
	ld.global.f32 	%f75, [%rd21+8];
	fma.rn.f32 	%f76, %f74, %f75, %f73;
	ld.global.f32 	%f77, [%rd19+12];
	ld.global.f32 	%f78, [%rd21+12];
	fma.rn.f32 	%f79, %f77, %f78, %f76;
	ld.global.f32 	%f80, [%rd19+16];
	ld.global.f32 	%f81, [%rd21+16];
	fma.rn.f32 	%f82, %f80, %f81, %f79;
	ld.global.f32 	%f83, [%rd19+20];
	ld.global.f32 	%f84, [%rd21+20];
	fma.rn.f32 	%f85, %f83, %f84, %f82;
	ld.global.f32 	%f86, [%rd19+24];
	ld.global.f32 	%f87, [%rd21+24];
	fma.rn.f32 	%f88, %f86, %f87, %f85;
	ld.global.f32 	%f89, [%rd19+28];
	ld.global.f32 	%f90, [%rd21+28];
	fma.rn.f32 	%f131, %f89, %f90, %f88;
	add.s32 	%r97, %r97, 8;
$L__BB3_11:
	setp.eq.s32 	%p12, %r12, 0;
	@%p12 bra 	$L__BB3_18;
	add.s32 	%r79, %r12, -1;
	setp.lt.u32 	%p13, %r79, 3;
	@%p13 bra 	$L__BB3_14;
	add.s32 	%r80, %r97, %r20;
	mul.wide.s32 	%rd22, %r80, 4;
	add.s64 	%rd23, %rd2, %rd22;
	ld.global.f32 	%f92, [%rd23];
	add.s32 	%r81, %r22, %r97;
	mul.wide.s32 	%rd24, %r81, 4;
	add.s64 	%rd25, %rd1, %rd24;
	ld.global.f32 	%f93, [%rd25];
	fma.rn.f32 	%f94, %f92, %f93, %f131;
	ld.global.f32 	%f95, [%rd23+4];
	ld.global.f32 	%f96, [%rd25+4];
	fma.rn.f32 	%f97, %f95, %f96, %f94;
	ld.global.f32 	%f98, [%rd23+8];
	ld.global.f32 	%f99, [%rd25+8];
	fma.rn.f32 	%f100, %f98, %f99, %f97;
	ld.global.f32 	%f101, [%rd23+12];
	ld.global.f32 	%f102, [%rd25+12];
	fma.rn.f32 	%f131, %f101, %f102, %f100;
	add.s32 	%r97, %r97, 4;
$L__BB3_14:
	setp.eq.s32 	%p14, %r14, 0;
	@%p14 bra 	$L__BB3_18;
	setp.eq.s32 	%p15, %r14, 1;
	add.s32 	%r82, %r97, %r20;
	mul.wide.s32 	%rd26, %r82, 4;
	add.s64 	%rd5, %rd2, %rd26;
	ld.global.f32 	%f103, [%rd5];
	add.s32 	%r83, %r22, %r97;
	mul.wide.s32 	%rd27, %r83, 4;
	add.s64 	%rd6, %rd1, %rd27;
	ld.global.f32 	%f104, [%rd6];
	fma.rn.f32 	%f131, %f103, %f104, %f131;
	@%p15 bra 	$L__BB3_18;
	setp.eq.s32 	%p16, %r14, 2;
	ld.global.f32 	%f105, [%rd5+4];
	ld.global.f32 	%f106, [%rd6+4];
	fma.rn.f32 	%f131, %f105, %f106, %f131;
	@%p16 bra 	$L__BB3_18;
	ld.global.f32 	%f107, [%rd5+8];
	ld.global.f32 	%f108, [%rd6+8];
	fma.rn.f32 	%f131, %f107, %f108, %f131;
$L__BB3_18:
	add.s32 	%r92, %r92, 1;
	setp.ne.s32 	%p17, %r92, %r41;
	@%p17 bra 	$L__BB3_5;
	ld.param.u32 	%r90, [_Z13Conv2DSigmoidPfS_S_S_iiiiii_param_4];
	add.s32 	%r91, %r91, 1;
	setp.ne.s32 	%p18, %r91, %r90;
	@%p18 bra 	$L__BB3_4;
$L__BB3_20:
	ld.param.u64 	%rd31, [_Z13Conv2DSigmoidPfS_S_S_iiiiii_param_3];
	fma.rn.f32 	%f109, %f131, 0fBBBB989D, 0f3F000000;
	cvt.sat.f32.f32 	%f110, %f109;
	mov.f32 	%f111, 0f4B400001;
	mov.f32 	%f112, 0f437C0000;
	fma.rm.f32 	%f113, %f110, %f112, %f111;
	add.f32 	%f114, %f113, 0fCB40007F;
	neg.f32 	%f115, %f114;
	fma.rn.f32 	%f116, %f131, 0fBFB8AA3B, %f115;
	fma.rn.f32 	%f117, %f131, 0fB2A57060, %f116;
	mov.b32 	%r84, %f113;
	shl.b32 	%r85, %r84, 23;
	mov.b32 	%f118, %r85;
	ex2.approx.ftz.f32 	%f119, %f117;
	fma.rn.f32 	%f120, %f119, %f118, 0f3F800000;
	rcp.rn.f32 	%f121, %f120;
	mad.lo.s32 	%r86, %r57, %r5, %r47;
	mad.lo.s32 	%r87, %r86, %r61, %r50;
	cvta.to.global.u64 	%rd28, %rd31;
	mul.wide.s32 	%rd29, %r87, 4;
	add.s64 	%rd30, %rd28, %rd29;
	st.global.f32 	[%rd30], %f121;
$L__BB3_21:
	ret;

}
	// .globl	_Z9MaxPool2DPfS_iiiiiii
.visible .entry _Z9MaxPool2DPfS_iiiiiii(
	.param .u64 .ptr .align 1 _Z9MaxPool2DPfS_iiiiiii_param_0,
	.param .u64 .ptr .align 1 _Z9MaxPool2DPfS_iiiiiii_param_1,
	.param .u32 _Z9MaxPool2DPfS_iiiiiii_param_2,
	.param .u32 _Z9MaxPool2DPfS_iiiiiii_param_3,
	.param .u32 _Z9MaxPool2DPfS_iiiiiii_param_4,
	.param .u32 _Z9MaxPool2DPfS_iiiiiii_param_5,
	.param .u32 _Z9MaxPool2DPfS_iiiiiii_param_6,
	.param .u32 _Z9MaxPool2DPfS_iiiiiii_param_7,
	.param .u32 _Z9MaxPool2DPfS_iiiiiii_param_8
)
{
	.reg .pred 	%p<28>;
	.reg .b32 	%r<58>;
	.reg .b32 	%f<29>;
	.reg .b64 	%rd<14>;

	ld.param.u64 	%rd5, [_Z9MaxPool2DPfS_iiiiiii_param_0];
	ld.param.u64 	%rd4, [_Z9MaxPool2DPfS_iiiiiii_param_1];
	ld.param.u32 	%r29, [_Z9MaxPool2DPfS_iiiiiii_param_2];
	ld.param.u32 	%r23, [_Z9MaxPool2DPfS_iiiiiii_param_3];
	ld.param.u32 	%r24, [_Z9MaxPool2DPfS_iiiiiii_param_4];
	ld.param.u32 	%r25, [_Z9MaxPool2DPfS_iiiiiii_param_5];
	ld.param.u32 	%r26, [_Z9MaxPool2DPfS_iiiiiii_param_6];
	ld.param.u32 	%r27, [_Z9MaxPool2DPfS_iiiiiii_param_7];
	ld.param.u32 	%r28, [_Z9MaxPool2DPfS_iiiiiii_param_8];
	cvta.to.global.u64 	%rd1, %rd5;
	mov.u32 	%r30, %ntid.y;
	mov.u32 	%r31, %ctaid.y;
	mov.u32 	%r32, %tid.y;
	mad.lo.s32 	%r33, %r30, %r31, %r32;
	mov.u32 	%r34, %ntid.x;
	mov.u32 	%r35, %ctaid.x;
	mov.u32 	%r36, %tid.x;
	mad.lo.s32 	%r2, %r34, %r35, %r36;
	mov.u32 	%r37, %ntid.z;
	mov.u32 	%r38, %ctaid.z;
	mov.u32 	%r39, %tid.z;
	mad.lo.s32 	%r3, %r37, %r38, %r39;
	div.s32 	%r40, %r23, %r27;
	div.s32 	%r5, %r24, %r28;
	setp.ge.s32 	%p2, %r3, %r29;
	setp.ge.s32 	%p3, %r33, %r40;
	or.pred  	%p4, %p2, %p3;
	setp.ge.s32 	%p5, %r2, %r5;
	or.pred  	%p6, %p4, %p5;
	@%p6 bra 	$L__BB4_13;
	mul.lo.s32 	%r41, %r23, %r3;
	mul.lo.s32 	%r6, %r41, %r24;
	mul.lo.s32 	%r7, %r27, %r33;
	mad.lo.s32 	%r42, %r7, %r24, %r6;
	mul.lo.s32 	%r8, %r28, %r2;
	add.s32 	%r43, %r42, %r8;
	mul.wide.s32 	%rd6, %r43, 4;
	add.s64 	%rd7, %rd1, %rd6;
	ld.global.f32 	%f27, [%rd7];
	setp.lt.s32 	%p7, %r25, 1;
	setp.ge.s32 	%p8, %r7, %r23;
	or.pred  	%p9, %p7, %p8;
	@%p9 bra 	$L__BB4_12;
	setp.gt.s32 	%p10, %r26, 0;
	setp.lt.s32 	%p11, %r8, %r24;
	and.pred  	%p1, %p10, %p11;
	add.s32 	%r9, %r8, %r6;
	not.b32 	%r45, %r8;
	add.s32 	%r46, %r24, %r45;
	add.s32 	%r47, %r26, -1;
	min.u32 	%r10, %r46, %r47;
	add.s32 	%r48, %r10, 1;
	and.b32  	%r11, %r48, 3;
	and.b32  	%r12, %r48, -4;
	neg.s32 	%r13, %r12;
	add.s64 	%rd2, %rd1, 8;
	mov.b32 	%r54, 0;
	not.pred 	%p12, %p1;
$L__BB4_3:
	add.s32 	%r15, %r54, %r7;
	@%p12 bra 	$L__BB4_11;
	setp.lt.u32 	%p13, %r10, 3;
	mad.lo.s32 	%r16, %r15, %r24, %r9;
	mov.b32 	%r57, 0;
	@%p13 bra 	$L__BB4_7;
	mov.u32 	%r55, %r16;
	mov.u32 	%r56, %r13;
$L__BB4_6:
	mul.wide.s32 	%rd8, %r55, 4;
	add.s64 	%rd9, %rd2, %rd8;
	ld.global.f32 	%f13, [%rd9+-8];
	setp.gt.f32 	%p14, %f13, %f27;
	selp.f32 	%f14, %f13, %f27, %p14;
	ld.global.f32 	%f15, [%rd9+-4];
	setp.gt.f32 	%p15, %f15, %f14;
	selp.f32 	%f16, %f15, %f14, %p15;
	ld.global.f32 	%f17, [%rd9];
	setp.gt.f32 	%p16, %f17, %f16;
	selp.f32 	%f18, %f17, %f16, %p16;
	ld.global.f32 	%f19, [%rd9+4];
	setp.gt.f32 	%p17, %f19, %f18;
	selp.f32 	%f27, %f19, %f18, %p17;
	add.s32 	%r56, %r56, 4;
	add.s32 	%r55, %r55, 4;
	setp.ne.s32 	%p18, %r56, 0;
	mov.u32 	%r57, %r12;
	@%p18 bra 	$L__BB4_6;
$L__BB4_7:
	setp.eq.s32 	%p19, %r11, 0;
	@%p19 bra 	$L__BB4_11;
	setp.eq.s32 	%p20, %r11, 1;
	add.s32 	%r50, %r16, %r57;
	mul.wide.s32 	%rd10, %r50, 4;
	add.s64 	%rd3, %rd1, %rd10;
	ld.global.f32 	%f20, [%rd3];
	setp.gt.f32 	%p21, %f20, %f27;
	selp.f32 	%f27, %f20, %f27, %p21;
	@%p20 bra 	$L__BB4_11;
	setp.eq.s32 	%p22, %r11, 2;
	ld.global.f32 	%f21, [%rd3+4];
	setp.gt.f32 	%p23, %f21, %f27;
	selp.f32 	%f27, %f21, %f27, %p23;
	@%p22 bra 	$L__BB4_11;
	ld.global.f32 	%f22, [%rd3+8];
	setp.gt.f32 	%p24, %f22, %f27;
	selp.f32 	%f27, %f22, %f27, %p24;
$L__BB4_11:
	add.s32 	%r54, %r54, 1;
	setp.lt.s32 	%p25, %r54, %r25;
	add.s32 	%r51, %r15, 1;
	setp.lt.s32 	%p26, %r51, %r23;
	and.pred  	%p27, %p25, %p26;
	@%p27 bra 	$L__BB4_3;
$L__BB4_12:
	mad.lo.s32 	%r52, %r40, %r3, %r33;
	mad.lo.s32 	%r53, %r52, %r5, %r2;
	cvta.to.global.u64 	%rd11, %rd4;
	mul.wide.s32 	%rd12, %r53, 4;
	add.s64 	%rd13, %rd11, %rd12;
	st.global.f32 	[%rd13], %f27;
$L__BB4_13:
	ret;

}
	// .globl	_Z15ChessUpsample2DPfS_iii
.visible .entry _Z15ChessUpsample2DPfS_iii(
	.param .u64 .ptr .align 1 _Z15ChessUpsample2DPfS_iii_param_0,
	.param .u64 .ptr .align 1 _Z15ChessUpsample2DPfS_iii_param_1,
	.param .u32 _Z15ChessUpsample2DPfS_iii_param_2,
	.param .u32 _Z15ChessUpsample2DPfS_iii_param_3,
	.param .u32 _Z15ChessUpsample2DPfS_iii_param_4
)
{
	.reg .pred 	%p<7>;
	.reg .b32 	%r<39>;
	.reg .b32 	%f<2>;
	.reg .b64 	%rd<11>;

	ld.param.u64 	%rd2, [_Z15ChessUpsample2DPfS_iii_param_0];
	ld.param.u64 	%rd3, [_Z15ChessUpsample2DPfS_iii_param_1];
	ld.param.u32 	%r8, [_Z15ChessUpsample2DPfS_iii_param_2];
	ld.param.u32 	%r9, [_Z15ChessUpsample2DPfS_iii_param_3];
	ld.param.u32 	%r10, [_Z15ChessUpsample2DPfS_iii_param_4];
	cvta.to.global.u64 	%rd1, %rd3;
	mov.u32 	%r11, %ntid.y;
	mov.u32 	%r12, %ctaid.y;
	mov.u32 	%r13, %tid.y;
	mad.lo.s32 	%r14, %r11, %r12, %r13;
	mov.u32 	%r15, %ntid.x;
	mov.u32 	%r16, %ctaid.x;
	mov.u32 	%r17, %tid.x;
	mad.lo.s32 	%r18, %r15, %r16, %r17;
	mov.u32 	%r19, %ntid.z;
	mov.u32 	%r20, %ctaid.z;
	mov.u32 	%r21, %tid.z;
	mad.lo.s32 	%r3, %r19, %r20, %r21;
	shl.b32 	%r22, %r9, 1;
	add.s32 	%r4, %r22, -1;
	shl.b32 	%r23, %r10, 1;
	add.s32 	%r5, %r23, -1;
	setp.ge.s32 	%p1, %r3, %r8;
	add.s32 	%r24, %r22, -2;
	setp.gt.s32 	%p2, %r14, %r24;
	add.s32 	%r25, %r23, -2;
	setp.gt.s32 	%p3, %r18, %r25;
	or.pred  	%p4, %p2, %p3;
	or.pred  	%p5, %p4, %p1;
	@%p5 bra 	$L__BB5_4;
	or.b32  	%r26, %r18, %r14;
	and.b32  	%r27, %r26, 1;
	setp.eq.b32 	%p6, %r27, 1;
	@%p6 bra 	$L__BB5_3;
	shr.u32 	%r31, %r14, 1;
	shr.u32 	%r32, %r18, 31;
	add.s32 	%r33, %r18, %r32;
	shr.s32 	%r34, %r33, 1;
	mad.lo.s32 	%r35, %r9, %r3, %r31;
	mad.lo.s32 	%r36, %r35, %r10, %r34;
	cvta.to.global.u64 	%rd6, %rd2;
	mul.wide.s32 	%rd7, %r36, 4;
	add.s64 	%rd8, %rd6, %rd7;
	ld.global.f32 	%f1, [%rd8];
	mad.lo.s32 	%r37, %r4, %r3, %r14;
	mad.lo.s32 	%r38, %r37, %r5, %r18;
	mul.wide.s32 	%rd9, %r38, 4;
	add.s64 	%rd10, %rd1, %rd9;
	st.global.f32 	[%rd10], %f1;
	bra.uni 	$L__BB5_4;
$L__BB5_3:
	mad.lo.s32 	%r28, %r4, %r3, %r14;
	mad.lo.s32 	%r29, %r28, %r5, %r18;
	mul.wide.s32 	%rd4, %r29, 4;
	add.s64 	%rd5, %rd1, %rd4;
	mov.b32 	%r30, 0;
	st.global.u32 	[%rd5], %r30;
$L__BB5_4:
	ret;

}
	// .globl	_Z12FlipWeight2DPfiiii
.visible .entry _Z12FlipWeight2DPfiiii(
	.param .u64 .ptr .align 1 _Z12FlipWeight2DPfiiii_param_0,
	.param .u32 _Z12FlipWeight2DPfiiii_param_1,
	.param .u32 _Z12FlipWeight2DPfiiii_param_2,
	.param .u32 _Z12FlipWeight2DPfiiii_param_3,
	.param .u32 _Z12FlipWeight2DPfiiii_param_4
)
{
	.reg .pred 	%p<19>;
	.reg .b32 	%r<77>;
	.reg .b32 	%f<31>;
	.reg .b64 	%rd<44>;

	ld.param.u64 	%rd2, [_Z12FlipWeight2DPfiiii_param_0];
	ld.param.u32 	%r32, [_Z12FlipWeight2DPfiiii_param_1];
	ld.param.u32 	%r29, [_Z12FlipWeight2DPfiiii_param_2];
	ld.param.u32 	%r30, [_Z12FlipWeight2DPfiiii_param_3];
	ld.param.u32 	%r31, [_Z12FlipWeight2DPfiiii_param_4];
	cvta.to.global.u64 	%rd1, %rd2;
	mov.u32 	%r33, %ntid.y;
	mov.u32 	%r34, %ctaid.y;
	mul.lo.s32 	%r1, %r33, %r34;
	mov.u32 	%r2, %tid.y;
	add.s32 	%r3, %r1, %r2;
	mov.u32 	%r35, %ntid.x;
	mov.u32 	%r36, %ctaid.x;
	mov.u32 	%r37, %tid.x;
	mad.lo.s32 	%r4, %r35, %r36, %r37;
	mov.u32 	%r38, %ntid.z;
	mov.u32 	%r39, %ctaid.z;
	mov.u32 	%r40, %tid.z;
	mad.lo.s32 	%r5, %r38, %r39, %r40;
	setp.ge.s32 	%p1, %r5, %r32;
	shr.u32 	%r41, %r30, 31;
	add.s32 	%r42, %r30, %r41;
	shr.s32 	%r6, %r42, 1;
	setp.gt.s32 	%p2, %r3, %r6;
	or.pred  	%p3, %p1, %p2;
	@%p3 bra 	$L__BB6_13;
	setp.eq.s32 	%p4, %r3, %r6;
	shr.u32 	%r43, %r31, 31;
	add.s32 	%r44, %r31, %r43;
	shr.s32 	%r45, %r44, 1;
	setp.gt.s32 	%p5, %r4, %r45;
	and.pred  	%p6, %p4, %p5;
	setp.ge.s32 	%p7, %r4, %r31;
	or.pred  	%p8, %p7, %p6;
	setp.lt.s32 	%p9, %r29, 1;
	or.pred  	%p10, %p8, %p9;
	@%p10 bra 	$L__BB6_13;
	mul.lo.s32 	%r7, %r29, %r5;
	mul.lo.s32 	%r8, %r31, %r30;
	mad.lo.s32 	%r9, %r31, %r3, %r4;
	not.b32 	%r47, %r3;
	add.s32 	%r48, %r30, %r47;
	not.b32 	%r49, %r4;
	add.s32 	%r50, %r31, %r49;
	mad.lo.s32 	%r10, %r48, %r31, %r50;
	and.b32  	%r11, %r29, 7;
	setp.lt.u32 	%p11, %r29, 8;
	mov.b32 	%r75, 0;
	@%p11 bra 	$L__BB6_5;
	and.b32  	%r75, %r29, 2147483640;
	neg.s32 	%r73, %r75;
	mad.lo.s32 	%r51, %r30, %r7, %r30;
	sub.s32 	%r52, %r51, %r3;
	mul.lo.s32 	%r53, %r31, %r52;
	sub.s32 	%r72, %r53, %r4;
	shl.b32 	%r15, %r8, 3;
	mul.lo.s32 	%r54, %r30, %r29;
	mad.lo.s32 	%r55, %r54, %r5, %r2;
	add.s32 	%r56, %r55, %r1;
	mad.lo.s32 	%r71, %r31, %r56, %r4;
	mul.wide.s32 	%rd7, %r8, 4;
$L__BB6_4:
	.pragma "nounroll";
	mul.wide.s32 	%rd3, %r71, 4;
	add.s64 	%rd4, %rd1, %rd3;
	ld.global.f32 	%f1, [%rd4];
	add.s32 	%r57, %r72, -1;
	mul.wide.s32 	%rd5, %r57, 4;
	add.s64 	%rd6, %rd1, %rd5;
	ld.global.f32 	%f2, [%rd6];
	st.global.f32 	[%rd4], %f2;
	st.global.f32 	[%rd6], %f1;
	add.s64 	%rd8, %rd4, %rd7;
	ld.global.f32 	%f3, [%rd8];
	add.s64 	%rd9, %rd6, %rd7;
	ld.global.f32 	%f4, [%rd9];
	st.global.f32 	[%rd8], %f4;
	st.global.f32 	[%rd9], %f3;
	add.s64 	%rd10, %rd8, %rd7;
	ld.global.f32 	%f5, [%rd10];
	add.s64 	%rd11, %rd9, %rd7;
	ld.global.f32 	%f6, [%rd11];
	st.global.f32 	[%rd10], %f6;
	st.global.f32 	[%rd11], %f5;
	add.s64 	%rd12, %rd10, %rd7;
	ld.global.f32 	%f7, [%rd12];
	add.s64 	%rd13, %rd11, %rd7;
	ld.global.f32 	%f8, [%rd13];
	st.global.f32 	[%rd12], %f8;
	st.global.f32 	[%rd13], %f7;
	add.s64 	%rd14, %rd12, %rd7;
	ld.global.f32 	%f9, [%rd14];
	add.s64 	%rd15, %rd13, %rd7;
	ld.global.f32 	%f10, [%rd15];
	st.global.f32 	[%rd14], %f10;
	st.global.f32 	[%rd15], %f9;
	add.s64 	%rd16, %rd14, %rd7;
	ld.global.f32 	%f11, [%rd16];
	add.s64 	%rd17, %rd15, %rd7;
	ld.global.f32 	%f12, [%rd17];
	st.global.f32 	[%rd16], %f12;
	st.global.f32 	[%rd17], %f11;
	add.s64 	%rd18, %rd16, %rd7;
	ld.global.f32 	%f13, [%rd18];
	add.s64 	%rd19, %rd17, %rd7;
	ld.global.f32 	%f14, [%rd19];
	st.global.f32 	[%rd18], %f14;
	st.global.f32 	[%rd19], %f13;
	add.s64 	%rd20, %rd18, %rd7;
	ld.global.f32 	%f15, [%rd20];
	add.s64 	%rd21, %rd19, %rd7;
	ld.global.f32 	%f16, [%rd21];
	st.global.f32 	[%rd20], %f16;
	st.global.f32 	[%rd21], %f15;
	add.s32 	%r73, %r73, 8;
	add.s32 	%r72, %r72, %r15;
	add.s32 	%r71, %r71, %r15;
	setp.ne.s32 	%p12, %r73, 0;
	@%p12 bra 	$L__BB6_4;
$L__BB6_5:
	setp.eq.s32 	%p13, %r11, 0;
	@%p13 bra 	$L__BB6_13;
	and.b32  	%r24, %r29, 3;
	setp.lt.u32 	%p14, %r11, 4;
	@%p14 bra 	$L__BB6_8;
	add.s32 	%r58, %r75, %r7;
	mul.lo.s32 	%r59, %r8, %r58;
	add.s32 	%r60, %r9, %r59;
	mul.wide.s32 	%rd22, %r60, 4;
	add.s64 	%rd23, %rd1, %rd22;
	ld.global.f32 	%f17, [%rd23];
	add.s32 	%r61, %r10, %r59;
	mul.wide.s32 	%rd24, %r61, 4;
	add.s64 	%rd25, %rd1, %rd24;
	ld.global.f32 	%f18, [%rd25];
	st.global.f32 	[%rd23], %f18;
	st.global.f32 	[%rd25], %f17;
	mul.wide.s32 	%rd26, %r8, 4;
	add.s64 	%rd27, %rd23, %rd26;
	ld.global.f32 	%f19, [%rd27];
	add.s64 	%rd28, %rd25, %rd26;
	ld.global.f32 	%f20, [%rd28];
	st.global.f32 	[%rd27], %f20;
	st.global.f32 	[%rd28], %f19;
	add.s64 	%rd29, %rd27, %rd26;
	ld.global.f32 	%f21, [%rd29];
	add.s64 	%rd30, %rd28, %rd26;
	ld.global.f32 	%f22, [%rd30];
	st.global.f32 	[%rd29], %f22;
	st.global.f32 	[%rd30], %f21;
	add.s64 	%rd31, %rd29, %rd26;
	ld.global.f32 	%f23, [%rd31];
	add.s64 	%rd32, %rd30, %rd26;
	ld.global.f32 	%f24, [%rd32];
	st.global.f32 	[%rd31], %f24;
	st.global.f32 	[%rd32], %f23;
	add.s32 	%r75, %r75, 4;
$L__BB6_8:
	setp.eq.s32 	%p15, %r24, 0;
	@%p15 bra 	$L__BB6_13;
	setp.eq.s32 	%p16, %r24, 1;
	@%p16 bra 	$L__BB6_11;
	add.s32 	%r62, %r75, %r7;
	mul.lo.s32 	%r63, %r8, %r62;
	add.s32 	%r64, %r9, %r63;
	mul.wide.s32 	%rd33, %r64, 4;
	add.s64 	%rd34, %rd1, %rd33;
	ld.global.f32 	%f25, [%rd34];
	add.s32 	%r65, %r10, %r63;
	mul.wide.s32 	%rd35, %r65, 4;
	add.s64 	%rd36, %rd1, %rd35;
	ld.global.f32 	%f26, [%rd36];
	st.global.f32 	[%rd34], %f26;
	st.global.f32 	[%rd36], %f25;
	mul.wide.s32 	%rd37, %r8, 4;
	add.s64 	%rd38, %rd34, %rd37;
	ld.global.f32 	%f27, [%rd38];
	add.s64 	%rd39, %rd36, %rd37;
	ld.global.f32 	%f28, [%rd39];
	st.global.f32 	[%rd38], %f28;
	st.global.f32 	[%rd39], %f27;
	add.s32 	%r75, %r75, 2;
$L__BB6_11:
	and.b32  	%r66, %r29, 1;
	setp.eq.b32 	%p17, %r66, 1;
	not.pred 	%p18, %p17;
	@%p18 bra 	$L__BB6_13;
	add.s32 	%r67, %r75, %r7;
	mul.lo.s32 	%r68, %r8, %r67;
	add.s32 	%r69, %r9, %r68;
	mul.wide.s32 	%rd40, %r69, 4;
	add.s64 	%rd41, %rd1, %rd40;
	ld.global.f32 	%f29, [%rd41];
	add.s32 	%r70, %r10, %r68;
	mul.wide.s32 	%rd42, %r70, 4;
	add.s64 	%rd43, %rd1, %rd42;
	ld.global.f32 	%f30, [%rd43];
	st.global.f32 	[%rd41], %f30;
	st.global.f32 	[%rd43], %f29;
$L__BB6_13:
	ret;

}
	// .globl	_Z15TransposeKernelPfS_iiii
.visible .entry _Z15TransposeKernelPfS_iiii(
	.param .u64 .ptr .align 1 _Z15TransposeKernelPfS_iiii_param_0,
	.param .u64 .ptr .align 1 _Z15TransposeKernelPfS_iiii_param_1,
	.param .u32 _Z15TransposeKernelPfS_iiii_param_2,
	.param .u32 _Z15TransposeKernelPfS_iiii_param_3,
	.param .u32 _Z15TransposeKernelPfS_iiii_param_4,
	.param .u32 _Z15TransposeKernelPfS_iiii_param_5
)
{
	.reg .pred 	%p<6>;
	.reg .b32 	%r<32>;
	.reg .b32 	%f<2>;
	.reg .b64 	%rd<9>;

	ld.param.u64 	%rd1, [_Z15TransposeKernelPfS_iiii_param_0];
	ld.param.u64 	%rd2, [_Z15TransposeKernelPfS_iiii_param_1];
	ld.param.u32 	%r4, [_Z15TransposeKernelPfS_iiii_param_2];
	ld.param.u32 	%r5, [_Z15TransposeKernelPfS_iiii_param_3];
	ld.param.u32 	%r8, [_Z15TransposeKernelPfS_iiii_param_4];
	ld.param.u32 	%r7, [_Z15TransposeKernelPfS_iiii_param_5];
	mov.u32 	%r9, %ntid.y;
	mov.u32 	%r10, %ctaid.y;
	mov.u32 	%r11, %tid.y;
	mad.lo.s32 	%r12, %r9, %r10, %r11;
	mov.u32 	%r13, %ntid.x;
	mov.u32 	%r14, %ctaid.x;
	mov.u32 	%r15, %tid.x;
	mad.lo.s32 	%r2, %r13, %r14, %r15;
	mov.u32 	%r16, %ntid.z;
	mov.u32 	%r17, %ctaid.z;
	mov.u32 	%r18, %tid.z;
	mad.lo.s32 	%r3, %r16, %r17, %r18;
	mul.lo.s32 	%r19, %r5, %r4;
	setp.ge.s32 	%p1, %r3, %r19;
	setp.ge.s32 	%p2, %r12, %r8;
	or.pred  	%p3, %p1, %p2;
	setp.ge.s32 	%p4, %r2, %r7;
	or.pred  	%p5, %p3, %p4;
	@%p5 bra 	$L__BB7_2;
	cvta.to.global.u64 	%rd3, %rd1;
	cvta.to.global.u64 	%rd4, %rd2;
	div.s32 	%r20, %r3, %r4;
	mul.lo.s32 	%r21, %r20, %r4;
	sub.s32 	%r22, %r3, %r21;
	mad.lo.s32 	%r23, %r8, %r3, %r12;
	mad.lo.s32 	%r24, %r23, %r7, %r2;
	mul.wide.s32 	%rd5, %r24, 4;
	add.s64 	%rd6, %rd3, %rd5;
	ld.global.f32 	%f1, [%rd6];
	mad.lo.s32 	%r25, %r22, %r5, %r20;
	not.b32 	%r26, %r12;
	add.s32 	%r27, %r8, %r26;
	not.b32 	%r28, %r2;
	mad.lo.s32 	%r29, %r25, %r8, %r27;
	add.s32 	%r30, %r7, %r28;
	mad.lo.s32 	%r31, %r29, %r7, %r30;
	mul.wide.s32 	%rd7, %r31, 4;
	add.s64 	%rd8, %rd4, %rd7;
	st.global.f32 	[%rd8], %f1;
$L__BB7_2:
	ret;

}
	// .globl	_Z4ReLUPfiii
.visible .entry _Z4ReLUPfiii(
	.param .u64 .ptr .align 1 _Z4ReLUPfiii_param_0,
	.param .u32 _Z4ReLUPfiii_param_1,
	.param .u32 _Z4ReLUPfiii_param_2,
	.param .u32 _Z4ReLUPfiii_param_3
)
{
	.reg .pred 	%p<6>;
	.reg .b32 	%r<20>;
	.reg .b32 	%f<3>;
	.reg .b64 	%rd<5>;

	ld.param.u64 	%rd1, [_Z4ReLUPfiii_param_0];
	ld.param.u32 	%r6, [_Z4ReLUPfiii_param_1];
	ld.param.u32 	%r7, [_Z4ReLUPfiii_param_2];
	ld.param.u32 	%r5, [_Z4ReLUPfiii_param_3];
	mov.u32 	%r8, %ntid.y;
	mov.u32 	%r9, %ctaid.y;
	mov.u32 	%r10, %tid.y;
	mad.lo.s32 	%r11, %r8, %r9, %r10;
	mov.u32 	%r12, %ntid.x;
	mov.u32 	%r13, %ctaid.x;
	mov.u32 	%r14, %tid.x;
	mad.lo.s32 	%r2, %r12, %r13, %r14;
	mov.u32 	%r15, %ntid.z;
	mov.u32 	%r16, %ctaid.z;
	mov.u32 	%r17, %tid.z;
	mad.lo.s32 	%r3, %r15, %r16, %r17;
	setp.ge.s32 	%p1, %r3, %r6;
	setp.ge.s32 	%p2, %r11, %r7;
	or.pred  	%p3, %p1, %p2;
	setp.ge.s32 	%p4, %r2, %r5;
	or.pred  	%p5, %p3, %p4;
	@%p5 bra 	$L__BB8_2;
	cvta.to.global.u64 	%rd2, %rd1;
	mad.lo.s32 	%r18, %r7, %r3, %r11;
	mad.lo.s32 	%r19, %r18, %r5, %r2;
	mul.wide.s32 	%rd3, %r19, 4;
	add.s64 	%rd4, %rd2, %rd3;
	ld.global.f32 	%f1, [%rd4];
	max.f32 	%f2, %f1, 0f00000000;
	st.global.f32 	[%rd4], %f2;
$L__BB8_2:
	ret;

}
	// .globl	_Z7SigmoidPfiii
.visible .entry _Z7SigmoidPfiii(
	.param .u64 .ptr .align 1 _Z7SigmoidPfiii_param_0,
	.param .u32 _Z7SigmoidPfiii_param_1,
	.param .u32 _Z7SigmoidPfiii_param_2,
	.param .u32 _Z7SigmoidPfiii_param_3
)
{
	.reg .pred 	%p<6>;
	.reg .b32 	%r<22>;
	.reg .b32 	%f<15>;
	.reg .b64 	%rd<5>;

	ld.param.u64 	%rd1, [_Z7SigmoidPfiii_param_0];
	ld.param.u32 	%r6, [_Z7SigmoidPfiii_param_1];
	ld.param.u32 	%r7, [_Z7SigmoidPfiii_param_2];
	ld.param.u32 	%r5, [_Z7SigmoidPfiii_param_3];
	mov.u32 	%r8, %ntid.y;
	mov.u32 	%r9, %ctaid.y;
	mov.u32 	%r10, %tid.y;
	mad.lo.s32 	%r11, %r8, %r9, %r10;
	mov.u32 	%r12, %ntid.x;
	mov.u32 	%r13, %ctaid.x;
	mov.u32 	%r14, %tid.x;
	mad.lo.s32 	%r2, %r12, %r13, %r14;
	mov.u32 	%r15, %ntid.z;
	mov.u32 	%r16, %ctaid.z;
	mov.u32 	%r17, %tid.z;
	mad.lo.s32 	%r3, %r15, %r16, %r17;
	setp.ge.s32 	%p1, %r3, %r6;
	setp.ge.s32 	%p2, %r11, %r7;
	or.pred  	%p3, %p1, %p2;
	setp.ge.s32 	%p4, %r2, %r5;
	or.pred  	%p5, %p3, %p4;
	@%p5 bra 	$L__BB9_2;
	cvta.to.global.u64 	%rd2, %rd1;
	mad.lo.s32 	%r18, %r7, %r3, %r11;
	mad.lo.s32 	%r19, %r18, %r5, %r2;
	mul.wide.s32 	%rd3, %r19, 4;
	add.s64 	%rd4, %rd2, %rd3;
	ld.global.f32 	%f1, [%rd4];
	fma.rn.f32 	%f2, %f1, 0fBBBB989D, 0f3F000000;
	cvt.sat.f32.f32 	%f3, %f2;
	mov.f32 	%f4, 0f4B400001;
	mov.f32 	%f5, 0f437C0000;
	fma.rm.f32 	%f6, %f3, %f5, %f4;
	add.f32 	%f7, %f6, 0fCB40007F;
	neg.f32 	%f8, %f7;
	fma.rn.f32 	%f9, %f1, 0fBFB8AA3B, %f8;
	fma.rn.f32 	%f10, %f1, 0fB2A57060, %f9;
	mov.b32 	%r20, %f6;
	shl.b32 	%r21, %r20, 23;
	mov.b32 	%f11, %r21;
	ex2.approx.ftz.f32 	%f12, %f10;
	fma.rn.f32 	%f13, %f12, %f11, 0f3F800000;
	rcp.rn.f32 	%f14, %f13;
	st.global.f32 	[%rd4], %f14;
$L__BB9_2:
	ret;

}


// ===== COMPILED SASS (sm_100) =====

	.target	sm_100

	.elftype	@"ET_EXEC"


//--------------------- .note.nv.tkinfo           --------------------------
	.section	.note.nv.tkinfo,"",@"SHT_NOTE"
	.sectionflags	@"SHF_NOTE_NV_TKINFO"
	.tkinfo
        /*0018*/ 	.word	0x00000002
        /*0030*/ 	.string	""
        /*0030*/ 	.string	"ptxas"
        /*0030*/ 	.string	"Cuda compilation tools, release 13.0, V13.0.88"
        /*0030*/ 	.string	"Build cuda_13.0.r13.0/compiler.36424714_0"
        /*0030*/ 	.string	"-arch sm_100 -m 64 "



//--------------------- .note.nv.cuinfo           --------------------------
	.section	.note.nv.cuinfo,"",@"SHT_NOTE"
	.sectionflags	@"SHF_NOTE_NV_CUINFO"
        /*0018*/ 	.short	0x0002
        /*001a*/ 	.short	0x0064
        /*001c*/ 	.short	0x0082
	.zero		2


//--------------------- .nv.info                  --------------------------
	.section	.nv.info,"",@"SHT_CUDA_INFO"
	.align	4


	//----- nvinfo : EIATTR_REGCOUNT
	.align		4
        /*0000*/ 	.byte	0x04, 0x2f
        /*0002*/ 	.short	(.L_1 - .L_0)
	.align		4
.L_0:
        /*0004*/ 	.word	index@(_Z9ZeroPad2DPfS_iiiiiii)
        /*0008*/ 	.word	0x0000000a


	//----- nvinfo : EIATTR_FRAME_SIZE
	.align		4
.L_1:
        /*000c*/ 	.byte	0x04, 0x11
        /*000e*/ 	.short	(.L_3 - .L_2)
	.align		4
.L_2:
        /*0010*/ 	.word	index@(_Z9ZeroPad2DPfS_iiiiiii)
        /*0014*/ 	.word	0x00000000


	//----- nvinfo : EIATTR_REGCOUNT
	.align		4
.L_3:
        /*0018*/ 	.byte	0x04, 0x2f
        /*001a*/ 	.short	(.L_5 - .L_4)
	.align		4
.L_4:
        /*001c*/ 	.word	index@(_Z6Conv2DPfS_S_S_iiiiii)
        /*0020*/ 	.word	0x00000020


	//----- nvinfo : EIATTR_FRAME_SIZE
	.align		4
.L_5:
        /*0024*/ 	.byte	0x04, 0x11
        /*0026*/ 	.short	(.L_7 - .L_6)
	.align		4
.L_6:
        /*0028*/ 	.word	index@(_Z6Conv2DPfS_S_S_iiiiii)
        /*002c*/ 	.word	0x00000000


	//----- nvinfo : EIATTR_REGCOUNT
	.align		4
.L_7:
        /*0030*/ 	.byte	0x04, 0x2f
        /*0032*/ 	.short	(.L_9 - .L_8)
	.align		4
.L_8:
        /*0034*/ 	.word	index@(_Z10Conv2DReLUPfS_S_S_iiiiii)
        /*0038*/ 	.word	0x00000020


	//----- nvinfo : EIATTR_FRAME_SIZE
	.align		4
.L_9:
        /*003c*/ 	.byte	0x04, 0x11
        /*003e*/ 	.short	(.L_11 - .L_10)
	.align		4
.L_10:
        /*0040*/ 	.word	index@(_Z10Conv2DReLUPfS_S_S_iiiiii)
        /*0044*/ 	.word	0x00000000


	//----- nvinfo : EIATTR_REGCOUNT
	.align		4
.L_11:
        /*0048*/ 	.byte	0x04, 0x2f
        /*004a*/ 	.short	(.L_13 - .L_12)
	.align		4
.L_12:
        /*004c*/ 	.word	index@(_Z13Conv2DSigmoidPfS_S_S_iiiiii)
        /*0050*/ 	.word	0x00000020


	//----- nvinfo : EIATTR_FRAME_SIZE
	.align		4
.L_13:
        /*0054*/ 	.byte	0x04, 0x11
        /*0056*/ 	.short	(.L_15 - .L_14)
	.align		4
.L_14:
        /*0058*/ 	.word	index@($__internal_1_$__cuda_sm20_rcp_rn_f32_slowpath)
        /*005c*/ 	.word	0x00000000


	//----- nvinfo : EIATTR_FRAME_SIZE
	.align		4
.L_15:
        /*0060*/ 	.byte	0x04, 0x11
        /*0062*/ 	.short	(.L_17 - .L_16)
	.align		4
.L_16:
        /*0064*/ 	.word	index@(_Z13Conv2DSigmoidPfS_S_S_iiiiii)
        /*0068*/ 	.word	0x00000000


	//----- nvinfo : EIATTR_REGCOUNT
	.align		4
.L_17:
        /*006c*/ 	.byte	0x04, 0x2f
        /*006e*/ 	.short	(.L_19 - .L_18)
	.align		4
.L_18:
        /*0070*/ 	.word	index@(_Z9MaxPool2DPfS_iiiiiii)
        /*0074*/ 	.word	0x00000020


	//----- nvinfo : EIATTR_FRAME_SIZE
	.align		4
.L_19:
        /*0078*/ 	.byte	0x04, 0x11
        /*007a*/ 	.short	(.L_21 - .L_20)
	.align		4
.L_20:
        /*007c*/ 	.word	index@(_Z9MaxPool2DPfS_iiiiiii)
        /*0080*/ 	.word	0x00000000


	//----- nvinfo : EIATTR_REGCOUNT
	.align		4
.L_21:
        /*0084*/ 	.byte	0x04, 0x2f
        /*0086*/ 	.short	(.L_23 - .L_22)
	.align		4
.L_22:
        /*0088*/ 	.word	index@(_Z15ChessUpsample2DPfS_iii)
        /*008c*/ 	.word	0x0000000c


	//----- nvinfo : EIATTR_FRAME_SIZE
	.align		4
.L_23:
        /*0090*/ 	.byte	0x04, 0x11
        /*0092*/ 	.short	(.L_25 - .L_24)
	.align		4
.L_24:
        /*0094*/ 	.word	index@(_Z15ChessUpsample2DPfS_iii)
        /*0098*/ 	.word	0x00000000


	//----- nvinfo : EIATTR_REGCOUNT
	.align		4
.L_25:
        /*009c*/ 	.byte	0x04, 0x2f
        /*009e*/ 	.short	(.L_27 - .L_26)
	.align		4
.L_26:
        /*00a0*/ 	.word	index@(_Z12FlipWeight2DPfiiii)
        /*00a4*/ 	.word	0x00000020


	//----- nvinfo : EIATTR_FRAME_SIZE
	.align		4
.L_27:
        /*00a8*/ 	.byte	0x04, 0x11
        /*00aa*/ 	.short	(.L_29 - .L_28)
	.align		4
.L_28:
        /*00ac*/ 	.word	index@(_Z12FlipWeight2DPfiiii)
        /*00b0*/ 	.word	0x00000000


	//----- nvinfo : EIATTR_REGCOUNT
	.align		4
.L_29:
        /*00b4*/ 	.byte	0x04, 0x2f
        /*00b6*/ 	.short	(.L_31 - .L_30)
	.align		4
.L_30:
        /*00b8*/ 	.word	index@(_Z15TransposeKernelPfS_iiii)
        /*00bc*/ 	.word	0x00000014


	//----- nvinfo : EIATTR_FRAME_SIZE
	.align		4
.L_31:
        /*00c0*/ 	.byte	0x04, 0x11
        /*00c2*/ 	.short	(.L_33 - .L_32)
	.align		4
.L_32:
        /*00c4*/ 	.word	index@(_Z15TransposeKernelPfS_iiii)
        /*00c8*/ 	.word	0x00000000


	//----- nvinfo : EIATTR_REGCOUNT
	.align		4
.L_33:
        /*00cc*/ 	.byte	0x04, 0x2f
        /*00ce*/ 	.short	(.L_35 - .L_34)
	.align		4
.L_34:
        /*00d0*/ 	.word	index@(_Z4ReLUPfiii)
        /*00d4*/ 	.word	0x0000000a


	//----- nvinfo : EIATTR_FRAME_SIZE
	.align		4
.L_35:
        /*00d8*/ 	.byte	0x04, 0x11
        /*00da*/ 	.short	(.L_37 - .L_36)
	.align		4
.L_36:
        /*00dc*/ 	.word	index@(_Z4ReLUPfiii)
        /*00e0*/ 	.word	0x00000000


	//----- nvinfo : EIATTR_REGCOUNT
	.align		4
.L_37:
        /*00e4*/ 	.byte	0x04, 0x2f
        /*00e6*/ 	.short	(.L_39 - .L_38)
	.align		4
.L_38:
        /*00e8*/ 	.word	index@(_Z7SigmoidPfiii)
        /*00ec*/ 	.word	0x0000000f


	//----- nvinfo : EIATTR_FRAME_SIZE
	.align		4
.L_39:
        /*00f0*/ 	.byte	0x04, 0x11
        /*00f2*/ 	.short	(.L_41 - .L_40)
	.align		4
.L_40:
        /*00f4*/ 	.word	index@($__internal_0_$__cuda_sm20_rcp_rn_f32_slowpath)
        /*00f8*/ 	.word	0x00000000


	//----- nvinfo : EIATTR_FRAME_SIZE
	.align		4
.L_41:
        /*00fc*/ 	.byte	0x04, 0x11
        /*00fe*/ 	.short	(.L_43 - .L_42)
	.align		4
.L_42:
        /*0100*/ 	.word	index@(_Z7SigmoidPfiii)
        /*0104*/ 	.word	0x00000000


	//----- nvinfo : EIATTR_MIN_STACK_SIZE
	.align		4
.L_43:
        /*0108*/ 	.byte	0x04, 0x12
        /*010a*/ 	.short	(.L_45 - .L_44)
	.align		4
.L_44:
        /*010c*/ 	.word	index@(_Z7SigmoidPfiii)
        /*0110*/ 	.word	0x00000000


	//----- nvinfo : EIATTR_MIN_STACK_SIZE
	.align		4
.L_45:
        /*0114*/ 	.byte	0x04, 0x12
        /*0116*/ 	.short	(.L_47 - .L_46)
	.align		4
.L_46:
        /*0118*/ 	.word	index@(_Z4ReLUPfiii)
        /*011c*/ 	.word	0x00000000


	//----- nvinfo : EIATTR_MIN_STACK_SIZE
	.align		4
.L_47:
        /*0120*/ 	.byte	0x04, 0x12
        /*0122*/ 	.short	(.L_49 - .L_48)
	.align		4
.L_48:
        /*0124*/ 	.word	index@(_Z15TransposeKernelPfS_iiii)
        /*0128*/ 	.word	0x00000000


	//----- nvinfo : EIATTR_MIN_STACK_SIZE
	.align		4
.L_49:
        /*012c*/ 	.byte	0x04, 0x12
        /*012e*/ 	.short	(.L_51 - .L_50)
	.align		4
.L_50:
        /*0130*/ 	.word	index@(_Z12FlipWeight2DPfiiii)
        /*0134*/ 	.word	0x00000000


	//----- nvinfo : EIATTR_MIN_STACK_SIZE
	.align		4
.L_51:
        /*0138*/ 	.byte	0x04, 0x12
        /*013a*/ 	.short	(.L_53 - .L_52)
	.align		4
.L_52:
        /*013c*/ 	.word	index@(_Z15ChessUpsample2DPfS_iii)
        /*0140*/ 	.word	0x00000000


	//----- nvinfo : EIATTR_MIN_STACK_SIZE
	.align		4
.L_53:
        /*0144*/ 	.byte	0x04, 0x12
        /*0146*/ 	.short	(.L_55 - .L_54)
	.align		4
.L_54:
        /*0148*/ 	.word	index@(_Z9MaxPool2DPfS_iiiiiii)
        /*014c*/ 	.word	0x00000000


	//----- nvinfo : EIATTR_MIN_STACK_SIZE
	.align		4
.L_55:
        /*0150*/ 	.byte	0x04, 0x12
        /*0152*/ 	.short	(.L_57 - .L_56)
	.align		4
.L_56:
        /*0154*/ 	.word	index@(_Z13Conv2DSigmoidPfS_S_S_iiiiii)
        /*0158*/ 	.word	0x00000000


	//----- nvinfo : EIATTR_MIN_STACK_SIZE
	.align		4
.L_57:
        /*015c*/ 	.byte	0x04, 0x12
        /*015e*/ 	.short	(.L_59 - .L_58)
	.align		4
.L_58:
        /*0160*/ 	.word	index@(_Z10Conv2DReLUPfS_S_S_iiiiii)
        /*0164*/ 	.word	0x00000000


	//----- nvinfo : EIATTR_MIN_STACK_SIZE
	.align		4
.L_59:
        /*0168*/ 	.byte	0x04, 0x12
        /*016a*/ 	.short	(.L_61 - .L_60)
	.align		4
.L_60:
        /*016c*/ 	.word	index@(_Z6Conv2DPfS_S_S_iiiiii)
        /*0170*/ 	.word	0x00000000


	//----- nvinfo : EIATTR_MIN_STACK_SIZE
	.align		4
.L_61:
        /*0174*/ 	.byte	0x04, 0x12
        /*0176*/ 	.short	(.L_63 - .L_62)
	.align		4
.L_62:
        /*0178*/ 	.word	index@(_Z9ZeroPad2DPfS_iiiiiii)
        /*017c*/ 	.word	0x00000000
.L_63:


//--------------------- .nv.compat                --------------------------
	.section	.nv.compat,"",@"SHT_CUDA_COMPAT_INFO"
	.align	4
        /*0000*/ 	.byte	0x02, 0x09, 0x00, 0x00, 0x02, 0x02, 0x01, 0x00, 0x02, 0x05, 0x05, 0x00, 0x03, 0x07, 0x01, 0x01
        /*0010*/ 	.byte	0x02, 0x03, 0x00, 0x00, 0x02, 0x06, 0x01, 0x00, 0x04, 0x0b, 0x08, 0x00, 0x09, 0x00, 0x00, 0x00
        /*0020*/ 	.byte	0x00, 0x00, 0x00, 0x00


//--------------------- .nv.info._Z7SigmoidPfiii  --------------------------
	.section	.nv.info._Z7SigmoidPfiii,"",@"SHT_CUDA_INFO"
	.sectionflags	@""
	.align	4


	//----- nvinfo : EIATTR_CUDA_API_VERSION
	.align		4
        /*0000*/ 	.byte	0x04, 0x37
        /*0002*/ 	.short	(.L_65 - .L_64)
.L_64:
        /*0004*/ 	.word	0x00000082


	//----- nvinfo : EIATTR_KPARAM_INFO
	.align		4
.L_65:
        /*0008*/ 	.byte	0x04, 0x17
        /*000a*/ 	.short	(.L_67 - .L_66)
.L_66:
        /*000c*/ 	.word	0x00000000
        /*0010*/ 	.short	0x0003
        /*0012*/ 	.short	0x0010
        /*0014*/ 	.byte	0x00, 0xf0, 0x11, 0x00


	//----- nvinfo : EIATTR_KPARAM_INFO
	.align		4
.L_67:
        /*0018*/ 	.byte	0x04, 0x17
        /*001a*/ 	.short	(.L_69 - .L_68)
.L_68:
        /*001c*/ 	.word	0x00000000
        /*0020*/ 	.short	0x0002
        /*0022*/ 	.short	0x000c
        /*0024*/ 	.byte	0x00, 0xf0, 0x11, 0x00


	//----- nvinfo : EIATTR_KPARAM_INFO
	.align		4
.L_69:
        /*0028*/ 	.byte	0x04, 0x17
        /*002a*/ 	.short	(.L_71 - .L_70)
.L_70:
        /*002c*/ 	.word	0x00000000
        /*0030*/ 	.short	0x0001
        /*0032*/ 	.short	0x0008
        /*0034*/ 	.byte	0x00, 0xf0, 0x11, 0x00


	//----- nvinfo : EIATTR_KPARAM_INFO
	.align		4
.L_71:
        /*0038*/ 	.byte	0x04, 0x17
        /*003a*/ 	.short	(.L_73 - .L_72)
.L_72:
        /*003c*/ 	.word	0x00000000
        /*0040*/ 	.short	0x0000
        /*0042*/ 	.short	0x0000
        /*0044*/ 	.byte	0x00, 0xf5, 0x21, 0x00


	//----- nvinfo : EIATTR_SPARSE_MMA_MASK
	.align		4
.L_73:
        /*0048*/ 	.byte	0x03, 0x50
        /*004a*/ 	.short	0x0000


	//----- nvinfo : EIATTR_MAXREG_COUNT
	.align		4
        /*004c*/ 	.byte	0x03, 0x1b
        /*004e*/ 	.short	0x00ff


	//----- nvinfo : EIATTR_MERCURY_ISA_VERSION
	.align		4
        /*0050*/ 	.byte	0x03, 0x5f
        /*0052*/ 	.short	0x0101


	//----- nvinfo : EIATTR_VRC_CTA_INIT_COUNT
	.align		4
        /*0054*/ 	.byte	0x02, 0x4a
	.zero		1
	.zero		1


	//----- nvinfo : EIATTR_EXIT_INSTR_OFFSETS
	.align		4
        /*0058*/ 	.byte	0x04, 0x1c
        /*005a*/ 	.short	(.L_75 - .L_74)


	//   ....[0]....
.L_74:
        /*005c*/ 	.word	0x00000120


	//   ....[1]....
        /*0060*/ 	.word	0x00000310


	//----- nvinfo : EIATTR_CRS_STACK_SIZE
	.align		4
.L_75:
        /*0064*/ 	.byte	0x04, 0x1e
        /*0066*/ 	.short	(.L_77 - .L_76)
.L_76:
        /*0068*/ 	.word	0x00000000


	//----- nvinfo : EIATTR_CBANK_PARAM_SIZE
	.align		4
.L_77:
        /*006c*/ 	.byte	0x03, 0x19
        /*006e*/ 	.short	0x0014


	//----- nvinfo : EIATTR_PARAM_CBANK
	.align		4
        /*0070*/ 	.byte	0x04, 0x0a
        /*0072*/ 	.short	(.L_79 - .L_78)
	.align		4
.L_78:
        /*0074*/ 	.word	index@(.nv.constant0._Z7SigmoidPfiii)
        /*0078*/ 	.short	0x0380
        /*007a*/ 	.short	0x0014


	//----- nvinfo : EIATTR_SW_WAR
	.align		4
.L_79:
        /*007c*/ 	.byte	0x04, 0x36
        /*007e*/ 	.short	(.L_81 - .L_80)
.L_80:
        /*0080*/ 	.word	0x00000008
.L_81:


//--------------------- .nv.info._Z4ReLUPfiii     --------------------------
	.section	.nv.info._Z4ReLUPfiii,"",@"SHT_CUDA_INFO"
	.sectionflags	@""
	.align	4


	//----- nvinfo : EIATTR_CUDA_API_VERSION
	.align		4
        /*0000*/ 	.byte	0x04, 0x37
        /*0002*/ 	.short	(.L_83 - .L_82)
.L_82:
        /*0004*/ 	.word	0x00000082


	//----- nvinfo : EIATTR_KPARAM_INFO
	.align		4
.L_83:
        /*0008*/ 	.byte	0x04, 0x17
        /*000a*/ 	.short	(.L_85 - .L_84)
.L_84:
        /*000c*/ 	.word	0x00000000
        /*0010*/ 	.short	0x0003
        /*0012*/ 	.short	0x0010
        /*0014*/ 	.byte	0x00, 0xf0, 0x11, 0x00


	//----- nvinfo : EIATTR_KPARAM_INFO
	.align		4
.L_85:
        /*0018*/ 	.byte	0x04, 0x17
        /*001a*/ 	.short	(.L_87 - .L_86)
.L_86:
        /*001c*/ 	.word	0x00000000
        /*0020*/ 	.short	0x0002
        /*0022*/ 	.short	0x000c
        /*0024*/ 	.byte	0x00, 0xf0, 0x11, 0x00


	//----- nvinfo : EIATTR_KPARAM_INFO
	.align		4
.L_87:
        /*0028*/ 	.byte	0x04, 0x17
        /*002a*/ 	.short	(.L_89 - .L_88)
.L_88:
        /*002c*/ 	.word	0x00000000
        /*0030*/ 	.short	0x0001
        /*0032*/ 	.short	0x0008
        /*0034*/ 	.byte	0x00, 0xf0, 0x11, 0x00


	//----- nvinfo : EIATTR_KPARAM_INFO
	.align		4
.L_89:
        /*0038*/ 	.byte	0x04, 0x17
        /*003a*/ 	.short	(.L_91 - .L_90)
.L_90:
        /*003c*/ 	.word	0x00000000
        /*0040*/ 	.short	0x0000
        /*0042*/ 	.short	0x0000
        /*0044*/ 	.byte	0x00, 0xf5, 0x21, 0x00


	//----- nvinfo : EIATTR_SPARSE_MMA_MASK
	.align		4
.L_91:
        /*0048*/ 	.byte	0x03, 0x50
        /*004a*/ 	.short	0x0000


	//----- nvinfo : EIATTR_MAXREG_COUNT
	.align		4
        /*004c*/ 	.byte	0x03, 0x1b
        /*004e*/ 	.short	0x00ff


	//----- nvinfo : EIATTR_MERCURY_ISA_VERSION
	.align		4
        /*0050*/ 	.byte	0x03, 0x5f
        /*0052*/ 	.short	0x0101


	//----- nvinfo : EIATTR_VRC_CTA_INIT_COUNT
	.align		4
        /*0054*/ 	.byte	0x02, 0x4a
	.zero		1
	.zero		1


	//----- nvinfo : EIATTR_EXIT_INSTR_OFFSETS
	.align		4
        /*0058*/ 	.byte	0x04, 0x1c
        /*005a*/ 	.short	(.L_93 - .L_92)


	//   ....[0]....
.L_92:
        /*005c*/ 	.word	0x00000120


	//   ....[1]....
        /*0060*/ 	.word	0x000001b0


	//----- nvinfo : EIATTR_CBANK_PARAM_SIZE
	.align		4
.L_93:
        /*0064*/ 	.byte	0x03, 0x19
        /*0066*/ 	.short	0x0014


	//----- nvinfo : EIATTR_PARAM_CBANK
	.align		4
        /*0068*/ 	.byte	0x04, 0x0a
        /*006a*/ 	.short	(.L_95 - .L_94)
	.align		4
.L_94:
        /*006c*/ 	.word	index@(.nv.constant0._Z4ReLUPfiii)
        /*0070*/ 	.short	0x0380
        /*0072*/ 	.short	0x0014


	//----- nvinfo : EIATTR_SW_WAR
	.align		4
.L_95:
        /*0074*/ 	.byte	0x04, 0x36
        /*0076*/ 	.short	(.L_97 - .L_96)
.L_96:
        /*0078*/ 	.word	0x00000008
.L_97:


//--------------------- .nv.info._Z15TransposeKernelPfS_iiii --------------------------
	.section	.nv.info._Z15TransposeKernelPfS_iiii,"",@"SHT_CUDA_INFO"
	.sectionflags	@""
	.align	4


	//----- nvinfo : EIATTR_CUDA_API_VERSION
	.align		4
        /*0000*/ 	.byte	0x04, 0x37
        /*0002*/ 	.short	(.L_99 - .L_98)
.L_98:
        /*0004*/ 	.word	0x00000082


	//----- nvinfo : EIATTR_KPARAM_INFO
	.align		4
.L_99:
        /*0008*/ 	.byte	0x04, 0x17
        /*000a*/ 	.short	(.L_101 - .L_100)
.L_100:
        /*000c*/ 	.word	0x00000000
        /*0010*/ 	.short	0x0005
        /*0012*/ 	.short	0x001c
        /*0014*/ 	.byte	0x00, 0xf0, 0x11, 0x00


	//----- nvinfo : EIATTR_KPARAM_INFO
	.align		4
.L_101:
        /*0018*/ 	.byte	0x04, 0x17
        /*001a*/ 	.short	(.L_103 - .L_102)
.L_102:
        /*001c*/ 	.word	0x00000000
        /*0020*/ 	.short	0x0004
        /*0022*/ 	.short	0x0018
        /*0024*/ 	.byte	0x00, 0xf0, 0x11, 0x00


	//----- nvinfo : EIATTR_KPARAM_INFO
	.align		4
.L_103:
        /*0028*/ 	.byte	0x04, 0x17
        /*002a*/ 	.short	(.L_105 - .L_104)
.L_104:
        /*002c*/ 	.word	0x00000000
        /*0030*/ 	.short	0x0003
        /*0032*/ 	.short	0x0014
        /*0034*/ 	.byte	0x00, 0xf0, 0x11, 0x00


	//----- nvinfo : EIATTR_KPARAM_INFO
	.align		4
.L_105:
        /*0038*/ 	.byte	0x04, 0x17
        /*003a*/ 	.short	(.L_107 - .L_106)
.L_106:
        /*003c*/ 	.word	0x00000000
        /*0040*/ 	.short	0x0002
        /*0042*/ 	.short	0x0010
        /*0044*/ 	.byte	0x00, 0xf0, 0x11, 0x00


	//----- nvinfo : EIATTR_KPARAM_INFO
	.align		4
.L_107:
        /*0048*/ 	.byte	0x04, 0x17
        /*004a*/ 	.short	(.L_109 - .L_108)
.L_108:
        /*004c*/ 	.word	0x00000000
        /*0050*/ 	.short	0x0001
        /*0052*/ 	.short	0x0008
        /*0054*/ 	.byte	0x00, 0xf5, 0x21, 0x00


	//----- nvinfo : EIATTR_KPARAM_INFO
	.align		4
.L_109:
        /*0058*/ 	.byte	0x04, 0x17
        /*005a*/ 	.short	(.L_111 - .L_110)
.L_110:
        /*005c*/ 	.word	0x00000000
        /*0060*/ 	.short	0x0000
        /*0062*/ 	.short	0x0000
        /*0064*/ 	.byte	0x00, 0xf5, 0x21, 0x00


	//----- nvinfo : EIATTR_SPARSE_MMA_MASK
	.align		4
.L_111:
        /*0068*/ 	.byte	0x03, 0x50
        /*006a*/ 	.short	0x0000


	//----- nvinfo : EIATTR_MAXREG_COUNT
	.align		4
        /*006c*/ 	.byte	0x03, 0x1b
        /*006e*/ 	.short	0x00ff


	//----- nvinfo : EIATTR_MERCURY_ISA_VERSION
	.align		4
        /*0070*/ 	.byte	0x03, 0x5f
        /*0072*/ 	.short	0x0101


	//----- nvinfo : EIATTR_VRC_CTA_INIT_COUNT
	.align		4
        /*0074*/ 	.byte	0x02, 0x4a
	.zero		1
	.zero		1


	//----- nvinfo : EIATTR_EXIT_INSTR_OFFSETS
	.align		4
        /*0078*/ 	.byte	0x04, 0x1c
        /*007a*/ 	.short	(.L_113 - .L_112)


	//   ....[0]....
.L_112:
        /*007c*/ 	.word	0x00000130


	//   ....[1]....
        /*0080*/ 	.word	0x000003d0


	//----- nvinfo : EIATTR_CBANK_PARAM_SIZE
	.align		4
.L_113:
        /*0084*/ 	.byte	0x03, 0x19
        /*0086*/ 	.short	0x0020


	//----- nvinfo : EIATTR_PARAM_CBANK
	.align		4
        /*0088*/ 	.byte	0x04, 0x0a
        /*008a*/ 	.short	(.L_115 - .L_114)
	.align		4
.L_114:
        /*008c*/ 	.word	index@(.nv.constant0._Z15TransposeKernelPfS_iiii)
        /*0090*/ 	.short	0x0380
        /*0092*/ 	.short	0x0020


	//----- nvinfo : EIATTR_SW_WAR
	.align		4
.L_115:
        /*0094*/ 	.byte	0x04, 0x36
        /*0096*/ 	.short	(.L_117 - .L_116)
.L_116:
        /*0098*/ 	.word	0x00000008
.L_117:


//--------------------- .nv.info._Z12FlipWeight2DPfiiii --------------------------
	.section	.nv.info._Z12FlipWeight2DPfiiii,"",@"SHT_CUDA_INFO"
	.sectionflags	@""
	.align	4


	//----- nvinfo : EIATTR_CUDA_API_VERSION
	.align		4
        /*0000*/ 	.byte	0x04, 0x37
        /*0002*/ 	.short	(.L_119 - .L_118)
.L_118:
        /*0004*/ 	.word	0x00000082


	//----- nvinfo : EIATTR_KPARAM_INFO
	.align		4
.L_119:
        /*0008*/ 	.byte	0x04, 0x17
        /*000a*/ 	.short	(.L_121 - .L_120)
.L_120:
        /*000c*/ 	.word	0x00000000
        /*0010*/ 	.short	0x0004
        /*0012*/ 	.short	0x0014
        /*0014*/ 	.byte	0x00, 0xf0, 0x11, 0x00


	//----- nvinfo : EIATTR_KPARAM_INFO
	.align		4
.L_121:
        /*0018*/ 	.byte	0x04, 0x17
        /*001a*/ 	.short	(.L_123 - .L_122)
.L_122:
        /*001c*/ 	.word	0x00000000
        /*0020*/ 	.short	0x0003
        /*0022*/ 	.short	0x0010
        /*0024*/ 	.byte	0x00, 0xf0, 0x11, 0x00


	//----- nvinfo : EIATTR_KPARAM_INFO
	.align		4
.L_123:
        /*0028*/ 	.byte	0x04, 0x17
        /*002a*/ 	.short	(.L_125 - .L_124)
.L_124:
        /*002c*/ 	.word	0x00000000
        /*0030*/ 	.short	0x0002
        /*0032*/ 	.short	0x000c
        /*0034*/ 	.byte	0x00, 0xf0, 0x11, 0x00


	//----- nvinfo : EIATTR_KPARAM_INFO
	.align		4
.L_125:
        /*0038*/ 	.byte	0x04, 0x17
        /*003a*/ 	.short	(.L_127 - .L_126)
.L_126:
        /*003c*/ 	.word	0x00000000
        /*0040*/ 	.short	0x0001
        /*0042*/ 	.short	0x0008
        /*0044*/ 	.byte	0x00, 0xf0, 0x11, 0x00


	//----- nvinfo : EIATTR_KPARAM_INFO
	.align		4
.L_127:
        /*0048*/ 	.byte	0x04, 0x17
        /*004a*/ 	.short	(.L_129 - .L_128)
.L_128:
        /*004c*/ 	.word	0x00000000
        /*0050*/ 	.short	0x0000
        /*0052*/ 	.short	0x0000
        /*0054*/ 	.byte	0x00, 0xf5, 0x21, 0x00


	//----- nvinfo : EIATTR_SPARSE_MMA_MASK
	.align		4
.L_129:
        /*0058*/ 	.byte	0x03, 0x50
        /*005a*/ 	.short	0x0000


	//----- nvinfo : EIATTR_MAXREG_COUNT
	.align		4
        /*005c*/ 	.byte	0x03, 0x1b
        /*005e*/ 	.short	0x00ff


	//----- nvinfo : EIATTR_MERCURY_ISA_VERSION
	.align		4
        /*0060*/ 	.byte	0x03, 0x5f
        /*0062*/ 	.short	0x0101


	//----- nvinfo : EIATTR_VRC_CTA_INIT_COUNT
	.align		4
        /*0064*/ 	.byte	0x02, 0x4a
	.zero		1
	.zero		1


	//----- nvinfo : EIATTR_EXIT_INSTR_OFFSETS
	.align		4
        /*0068*/ 	.byte	0x04, 0x1c
        /*006a*/ 	.short	(.L_131 - .L_130)


	//   ....[0]....
.L_130:
        /*006c*/ 	.word	0x00000140


	//   ....[1]....
        /*0070*/ 	.word	0x000001d0


	//   ....[2]....
        /*0074*/ 	.word	0x000006c0


	//   ....[3]....
        /*0078*/ 	.word	0x000008e0


	//   ....[4]....
        /*007c*/ 	.word	0x00000a40


	//   ....[5]....
        /*0080*/ 	.word	0x00000af0


	//----- nvinfo : EIATTR_CBANK_PARAM_SIZE
	.align		4
.L_131:
        /*0084*/ 	.byte	0x03, 0x19
        /*0086*/ 	.short	0x0018


	//----- nvinfo : EIATTR_PARAM_CBANK
	.align		4
        /*0088*/ 	.byte	0x04, 0x0a
        /*008a*/ 	.short	(.L_133 - .L_132)
	.align		4
.L_132:
        /*008c*/ 	.word	index@(.nv.constant0._Z12FlipWeight2DPfiiii)
        /*0090*/ 	.short	0x0380
        /*0092*/ 	.short	0x0018


	//----- nvinfo : EIATTR_SW_WAR
	.align		4
.L_133:
        /*0094*/ 	.byte	0x04, 0x36
        /*0096*/ 	.short	(.L_135 - .L_134)
.L_134:
        /*0098*/ 	.word	0x00000008
.L_135:


//--------------------- .nv.info._Z15ChessUpsample2DPfS_iii --------------------------
	.section	.nv.info._Z15ChessUpsample2DPfS_iii,"",@"SHT_CUDA_INFO"
	.sectionflags	@""
	.align	4


	//----- nvinfo : EIATTR_CUDA_API_VERSION
	.align		4
        /*0000*/ 	.byte	0x04, 0x37
        /*0002*/ 	.short	(.L_137 - .L_136)
.L_136:
        /*0004*/ 	.word	0x00000082


	//----- nvinfo : EIATTR_KPARAM_INFO
	.align		4
.L_137:
        /*0008*/ 	.byte	0x04, 0x17
        /*000a*/ 	.short	(.L_139 - .L_138)
.L_138:
        /*000c*/ 	.word	0x00000000
        /*0010*/ 	.short	0x0004
        /*0012*/ 	.short	0x0018
        /*0014*/ 	.byte	0x00, 0xf0, 0x11, 0x00


	//----- nvinfo : EIATTR_KPARAM_INFO
	.align		4
.L_139:
        /*0018*/ 	.byte	0x04, 0x17
        /*001a*/ 	.short	(.L_141 - .L_140)
.L_140:
        /*001c*/ 	.word	0x00000000
        /*0020*/ 	.short	0x0003
        /*0022*/ 	.short	0x0014
        /*0024*/ 	.byte	0x00, 0xf0, 0x11, 0x00


	//----- nvinfo : EIATTR_KPARAM_INFO
	.align		4
.L_141:
        /*0028*/ 	.byte	0x04, 0x17
        /*002a*/ 	.short	(.L_143 - .L_142)
.L_142:
        /*002c*/ 	.word	0x00000000
        /*0030*/ 	.short	0x0002
        /*0032*/ 	.short	0x0010
        /*0034*/ 	.byte	0x00, 0xf0, 0x11, 0x00


	//----- nvinfo : EIATTR_KPARAM_INFO
	.align		4
.L_143:
        /*0038*/ 	.byte	0x04, 0x17
        /*003a*/ 	.short	(.L_145 - .L_144)
.L_144:
        /*003c*/ 	.word	0x00000000
        /*0040*/ 	.short	0x0001
        /*0042*/ 	.short	0x0008
        /*0044*/ 	.byte	0x00, 0xf5, 0x21, 0x00


	//----- nvinfo : EIATTR_KPARAM_INFO
	.align		4
.L_145:
        /*0048*/ 	.byte	0x04, 0x17
        /*004a*/ 	.short	(.L_147 - .L_146)
.L_146:
        /*004c*/ 	.word	0x00000000
        /*0050*/ 	.short	0x0000
        /*0052*/ 	.short	0x0000
        /*0054*/ 	.byte	0x00, 0xf5, 0x21, 0x00


	//----- nvinfo : EIATTR_SPARSE_MMA_MASK
	.align		4
.L_147:
        /*0058*/ 	.byte	0x03, 0x50
        /*005a*/ 	.short	0x0000


	//----- nvinfo : EIATTR_MAXREG_COUNT
	.align		4
        /*005c*/ 	.byte	0x03, 0x1b
        /*005e*/ 	.short	0x00ff


	//----- nvinfo : EIATTR_MERCURY_ISA_VERSION
	.align		4
        /*0060*/ 	.byte	0x03, 0x5f
        /*0062*/ 	.short	0x0101


	//----- nvinfo : EIATTR_VRC_CTA_INIT_COUNT
	.align		4
        /*0064*/ 	.byte	0x02, 0x4a
	.zero		1
	.zero		1


	//----- nvinfo : EIATTR_EXIT_INSTR_OFFSETS
	.align		4
        /*0068*/ 	.byte	0x04, 0x1c
        /*006a*/ 	.short	(.L_149 - .L_148)


	//   ....[0]....
.L_148:
        /*006c*/ 	.word	0x00000140


	//   ....[1]....
        /*0070*/ 	.word	0x00000280


	//   ....[2]....
        /*0074*/ 	.word	0x000002e0


	//----- nvinfo : EIATTR_CRS_STACK_SIZE
	.align		4
.L_149:
        /*0078*/ 	.byte	0x04, 0x1e
        /*007a*/ 	.short	(.L_151 - .L_150)
.L_150:
        /*007c*/ 	.word	0x00000000


	//----- nvinfo : EIATTR_CBANK_PARAM_SIZE
	.align		4
.L_151:
        /*0080*/ 	.byte	0x03, 0x19
        /*0082*/ 	.short	0x001c


	//----- nvinfo : EIATTR_PARAM_CBANK
	.align		4
        /*0084*/ 	.byte	0x04, 0x0a
        /*0086*/ 	.short	(.L_153 - .L_152)
	.align		4
.L_152:
        /*0088*/ 	.word	index@(.nv.constant0._Z15ChessUpsample2DPfS_iii)
        /*008c*/ 	.short	0x0380
        /*008e*/ 	.short	0x001c


	//----- nvinfo : EIATTR_SW_WAR
	.align		4
.L_153:
        /*0090*/ 	.byte	0x04, 0x36
        /*0092*/ 	.short	(.L_155 - .L_154)
.L_154:
        /*0094*/ 	.word	0x00000008
.L_155:


//--------------------- .nv.info._Z9MaxPool2DPfS_iiiiiii --------------------------
	.section	.nv.info._Z9MaxPool2DPfS_iiiiiii,"",@"SHT_CUDA_INFO"
	.sectionflags	@""
	.align	4


	//----- nvinfo : EIATTR_CUDA_API_VERSION
	.align		4
        /*0000*/ 	.byte	0x04, 0x37
        /*0002*/ 	.short	(.L_157 - .L_156)
.L_156:
        /*0004*/ 	.word	0x00000082


	//----- nvinfo : EIATTR_KPARAM_INFO
	.align		4
.L_157:
        /*0008*/ 	.byte	0x04, 0x17
        /*000a*/ 	.short	(.L_159 - .L_158)
.L_158:
        /*000c*/ 	.word	0x00000000
        /*0010*/ 	.short	0x0008
        /*0012*/ 	.short	0x0028
        /*0014*/ 	.byte	0x00, 0xf0, 0x11, 0x00


	//----- nvinfo : EIATTR_KPARAM_INFO
	.align		4
.L_159:
        /*0018*/ 	.byte	0x04, 0x17
        /*001a*/ 	.short	(.L_161 - .L_160)
.L_160:
        /*001c*/ 	.word	0x00000000
        /*0020*/ 	.short	0x0007
        /*0022*/ 	.short	0x0024
        /*0024*/ 	.byte	0x00, 0xf0, 0x11, 0x00


	//----- nvinfo : EIATTR_KPARAM_INFO
	.align		4
.L_161:
        /*0028*/ 	.byte	0x04, 0x17
        /*002a*/ 	.short	(.L_163 - .L_162)
.L_162:
        /*002c*/ 	.word	0x00000000
        /*0030*/ 	.short	0x0006
        /*0032*/ 	.short	0x0020
        /*0034*/ 	.byte	0x00, 0xf0, 0x11, 0x00


	//----- nvinfo : EIATTR_KPARAM_INFO
	.align		4
.L_163:
        /*0038*/ 	.byte	0x04, 0x17
        /*003a*/ 	.short	(.L_165 - .L_164)
.L_164:
        /*003c*/ 	.word	0x00000000
        /*0040*/ 	.short	0x0005
        /*0042*/ 	.short	0x001c
        /*0044*/ 	.byte	0x00, 0xf0, 0x11, 0x00


	//----- nvinfo : EIATTR_KPARAM_INFO
	.align		4
.L_165:
        /*0048*/ 	.byte	0x04, 0x17
        /*004a*/ 	.short	(.L_167 - .L_166)
.L_166:
        /*004c*/ 	.word	0x00000000
        /*0050*/ 	.short	0x0004
        /*0052*/ 	.short	0x0018
        /*0054*/ 	.byte	0x00, 0xf0, 0x11, 0x00


	//----- nvinfo : EIATTR_KPARAM_INFO
	.align		4
.L_167:
        /*0058*/ 	.byte	0x04, 0x17
        /*005a*/ 	.short	(.L_169 - .L_168)
.L_168:
        /*005c*/ 	.word	0x00000000
        /*0060*/ 	.short	0x0003
        /*0062*/ 	.short	0x0014
        /*0064*/ 	.byte	0x00, 0xf0, 0x11, 0x00


	//----- nvinfo : EIATTR_KPARAM_INFO
	.align		4
.L_169:
        /*0068*/ 	.byte	0x04, 0x17
        /*006a*/ 	.short	(.L_171 - .L_170)
.L_170:
        /*006c*/ 	.word	0x00000000
        /*0070*/ 	.short	0x0002
        /*0072*/ 	.short	0x0010
        /*0074*/ 	.byte	0x00, 0xf0, 0x11, 0x00


	//----- nvinfo : EIATTR_KPARAM_INFO
	.align		4
.L_171:
        /*0078*/ 	.byte	0x04, 0x17
        /*007a*/ 	.short	(.L_173 - .L_172)
.L_172:
        /*007c*/ 	.word	0x00000000
        /*0080*/ 	.short	0x0001
        /*0082*/ 	.short	0x0008
        /*0084*/ 	.byte	0x00, 0xf5, 0x21, 0x00


	//----- nvinfo : EIATTR_KPARAM_INFO
	.align		4
.L_173:
        /*0088*/ 	.byte	0x04, 0x17
        /*008a*/ 	.short	(.L_175 - .L_174)
.L_174:
        /*008c*/ 	.word	0x00000000
        /*0090*/ 	.short	0x0000
        /*0092*/ 	.short	0x0000
        /*0094*/ 	.byte	0x00, 0xf5, 0x21, 0x00


	//----- nvinfo : EIATTR_SPARSE_MMA_MASK
	.align		4
.L_175:
        /*0098*/ 	.byte	0x03, 0x50
        /*009a*/ 	.short	0x0000


	//----- nvinfo : EIATTR_MAXREG_COUNT
	.align		4
        /*009c*/ 	.byte	0x03, 0x1b
        /*009e*/ 	.short	0x00ff


	//----- nvinfo : EIATTR_MERCURY_ISA_VERSION
	.align		4
        /*00a0*/ 	.byte	0x03, 0x5f
        /*00a2*/ 	.short	0x0101


	//----- nvinfo : EIATTR_VRC_CTA_INIT_COUNT
	.align		4
        /*00a4*/ 	.byte	0x02, 0x4a
	.zero		1
	.zero		1


	//----- nvinfo : EIATTR_EXIT_INSTR_OFFSETS
	.align		4
        /*00a8*/ 	.byte	0x04, 0x1c
        /*00aa*/ 	.short	(.L_177 - .L_176)


	//   ....[0]....
.L_176:
        /*00ac*/ 	.word	0x00000480


	//   ....[1]....
        /*00b0*/ 	.word	0x000011a0


	//----- nvinfo : EIATTR_CRS_STACK_SIZE
	.align		4
.L_177:
        /*00b4*/ 	.byte	0x04, 0x1e
        /*00b6*/ 	.short	(.L_179 - .L_178)
.L_178:
        /*00b8*/ 	.word	0x00000000


	//----- nvinfo : EIATTR_CBANK_PARAM_SIZE
	.align		4
.L_179:
        /*00bc*/ 	.byte	0x03, 0x19
        /*00be*/ 	.short	0x002c


	//----- nvinfo : EIATTR_PARAM_CBANK
	.align		4
        /*00c0*/ 	.byte	0x04, 0x0a
        /*00c2*/ 	.short	(.L_181 - .L_180)
	.align		4
.L_180:
        /*00c4*/ 	.word	index@(.nv.constant0._Z9MaxPool2DPfS_iiiiiii)
        /*00c8*/ 	.short	0x0380
        /*00ca*/ 	.short	0x002c


	//----- nvinfo : EIATTR_SW_WAR
	.align		4
.L_181:
        /*00cc*/ 	.byte	0x04, 0x36
        /*00ce*/ 	.short	(.L_183 - .L_182)
.L_182:
        /*00d0*/ 	.word	0x00000008
.L_183:


//--------------------- .nv.info._Z13Conv2DSigmoidPfS_S_S_iiiiii --------------------------
	.section	.nv.info._Z13Conv2DSigmoidPfS_S_S_iiiiii,"",@"SHT_CUDA_INFO"
	.sectionflags	@""
	.align	4


	//----- nvinfo : EIATTR_CUDA_API_VERSION
	.align		4
        /*0000*/ 	.byte	0x04, 0x37
        /*0002*/ 	.short	(.L_185 - .L_184)
.L_184:
        /*0004*/ 	.word	0x00000082


	//----- nvinfo : EIATTR_KPARAM_INFO
	.align		4
.L_185:
        /*0008*/ 	.byte	0x04, 0x17
        /*000a*/ 	.short	(.L_187 - .L_186)
.L_186:
        /*000c*/ 	.word	0x00000000
        /*0010*/ 	.short	0x0009
        /*0012*/ 	.short	0x0034
        /*0014*/ 	.byte	0x00, 0xf0, 0x11, 0x00


	//----- nvinfo : EIATTR_KPARAM_INFO
	.align		4
.L_187:
        /*0018*/ 	.byte	0x04, 0x17
        /*001a*/ 	.short	(.L_189 - .L_188)
.L_188:
        /*001c*/ 	.word	0x00000000
        /*0020*/ 	.short	0x0008
        /*0022*/ 	.short	0x0030
        /*0024*/ 	.byte	0x00, 0xf0, 0x11, 0x00


	//----- nvinfo : EIATTR_KPARAM_INFO
	.align		4
.L_189:
        /*0028*/ 	.byte	0x04, 0x17
        /*002a*/ 	.short	(.L_191 - .L_190)
.L_190:
        /*002c*/ 	.word	0x00000000
        /*0030*/ 	.short	0x0007
        /*0032*/ 	.short	0x002c
        /*0034*/ 	.byte	0x00, 0xf0, 0x11, 0x00


	//----- nvinfo : EIATTR_KPARAM_INFO
	.align		4
.L_191:
        /*0038*/ 	.byte	0x04, 0x17
        /*003a*/ 	.short	(.L_193 - .L_192)
.L_192:
        /*003c*/ 	.word	0x00000000
        /*0040*/ 	.short	0x0006
        /*0042*/ 	.short	0x0028
        /*0044*/ 	.byte	0x00, 0xf0, 0x11, 0x00


	//----- nvinfo : EIATTR_KPARAM_INFO
	.align		4
.L_193:
        /*0048*/ 	.byte	0x04, 0x17
        /*004a*/ 	.short	(.L_195 - .L_194)
.L_194:
        /*004c*/ 	.word	0x00000000
        /*0050*/ 	.short	0x0005
        /*0052*/ 	.short	0x0024
        /*0054*/ 	.byte	0x00, 0xf0, 0x11, 0x00


	//----- nvinfo : EIATTR_KPARAM_INFO
	.align		4
.L_195:
        /*0058*/ 	.byte	0x04, 0x17
        /*005a*/ 	.short	(.L_197 - .L_196)
.L_196:
        /*005c*/ 	.word	0x00000000
        /*0060*/ 	.short	0x0004
        /*0062*/ 	.short	0x0020
        /*0064*/ 	.byte	0x00, 0xf0, 0x11, 0x00


	//----- nvinfo : EIATTR_KPARAM_INFO
	.align		4
.L_197:
        /*0068*/ 	.byte	0x04, 0x17
        /*006a*/ 	.short	(.L_199 - .L_198)
.L_198:
        /*006c*/ 	.word	0x00000000
        /*0070*/ 	.short	0x0003
        /*0072*/ 	.short	0x0018
        /*0074*/ 	.byte	0x00, 0xf5, 0x21, 0x00


	//----- nvinfo : EIATTR_KPARAM_INFO
	.align		4
.L_199:
        /*0078*/ 	.byte	0x04, 0x17
        /*007a*/ 	.short	(.L_201 - .L_200)
.L_200:
        /*007c*/ 	.word	0x00000000
        /*0080*/ 	.short	0x0002
        /*0082*/ 	.short	0x0010
        /*0084*/ 	.byte	0x00, 0xf5, 0x21, 0x00


	//----- nvinfo : EIATTR_KPARAM_INFO
	.align		4
.L_201:
        /*0088*/ 	.byte	0x04, 0x17
        /*008a*/ 	.short	(.L_203 - .L_202)
.L_202:
        /*008c*/ 	.word	0x00000000
        /*0090*/ 	.short	0x0001
        /*0092*/ 	.short	0x0008
        /*0094*/ 	.byte	0x00, 0xf5, 0x21, 0x00


	//----- nvinfo : EIATTR_KPARAM_INFO
	.align		4
.L_203:
        /*0098*/ 	.byte	0x04, 0x17
        /*009a*/ 	.short	(.L_205 - .L_204)
.L_204:
        /*009c*/ 	.word	0x00000000
        /*00a0*/ 	.short	0x0000
        /*00a2*/ 	.short	0x0000
        /*00a4*/ 	.byte	0x00, 0xf5, 0x21, 0x00


	//----- nvinfo : EIATTR_SPARSE_MMA_MASK
	.align		4
.L_205:
        /*00a8*/ 	.byte	0x03, 0x50
        /*00aa*/ 	.short	0x0000


	//----- nvinfo : EIATTR_MAXREG_COUNT
	.align		4
        /*00ac*/ 	.byte	0x03, 0x1b
        /*00ae*/ 	.short	0x00ff


	//----- nvinfo : EIATTR_MERCURY_ISA_VERSION
	.align		4
        /*00b0*/ 	.byte	0x03, 0x5f
        /*00b2*/ 	.short	0x0101


	//----- nvinfo : EIATTR_VRC_CTA_INIT_COUNT
	.align		4
        /*00b4*/ 	.byte	0x02, 0x4a
	.zero		1
	.zero		1


	//----- nvinfo : EIATTR_EXIT_INSTR_OFFSETS
	.align		4
        /*00b8*/ 	.byte	0x04, 0x1c
        /*00ba*/ 	.short	(.L_207 - .L_206)


	//   ....[0]....
.L_206:
        /*00bc*/ 	.word	0x000001a0


	//   ....[1]....
        /*00c0*/ 	.word	0x00000f60


	//----- nvinfo : EIATTR_CRS_STACK_SIZE
	.align		4
.L_207:
        /*00c4*/ 	.byte	0x04, 0x1e
        /*00c6*/ 	.short	(.L_209 - .L_208)
.L_208:
        /*00c8*/ 	.word	0x00000000


	//----- nvinfo : EIATTR_CBANK_PARAM_SIZE
	.align		4
.L_209:
        /*00cc*/ 	.byte	0x03, 0x19
        /*00ce*/ 	.short	0x0038


	//----- nvinfo : EIATTR_PARAM_CBANK
	.align		4
        /*00d0*/ 	.byte	0x04, 0x0a
        /*00d2*/ 	.short	(.L_211 - .L_210)
	.align		4
.L_210:
        /*00d4*/ 	.word	index@(.nv.constant0._Z13Conv2DSigmoidPfS_S_S_iiiiii)
        /*00d8*/ 	.short	0x0380
        /*00da*/ 	.short	0x0038


	//----- nvinfo : EIATTR_SW_WAR
	.align		4
.L_211:
        /*00dc*/ 	.byte	0x04, 0x36
        /*00de*/ 	.short	(.L_213 - .L_212)
.L_212:
        /*00e0*/ 	.word	0x00000008
.L_213:


//--------------------- .nv.info._Z10Conv2DReLUPfS_S_S_iiiiii --------------------------
	.section	.nv.info._Z10Conv2DReLUPfS_S_S_iiiiii,"",@"SHT_CUDA_INFO"
	.sectionflags	@""
	.align	4


	//----- nvinfo : EIATTR_CUDA_API_VERSION
	.align		4
        /*0000*/ 	.byte	0x04, 0x37
        /*0002*/ 	.short	(.L_215 - .L_214)
.L_214:
        /*0004*/ 	.word	0x00000082


	//----- nvinfo : EIATTR_KPARAM_INFO
	.align		4
.L_215:
        /*0008*/ 	.byte	0x04, 0x17
        /*000a*/ 	.short	(.L_217 - .L_216)
.L_216:
        /*000c*/ 	.word	0x00000000
        /*0010*/ 	.short	0x0009
        /*0012*/ 	.short	0x0034
        /*0014*/ 	.byte	0x00, 0xf0, 0x11, 0x00


	//----- nvinfo : EIATTR_KPARAM_INFO
	.align		4
.L_217:
        /*0018*/ 	.byte	0x04, 0x17
        /*001a*/ 	.short	(.L_219 - .L_218)
.L_218:
        /*001c*/ 	.word	0x00000000
        /*0020*/ 	.short	0x0008
        /*0022*/ 	.short	0x0030
        /*0024*/ 	.byte	0x00, 0xf0, 0x11, 0x00


	//----- nvinfo : EIATTR_KPARAM_INFO
	.align		4
.L_219:
        /*0028*/ 	.byte	0x04, 0x17
        /*002a*/ 	.short	(.L_221 - .L_220)
.L_220:
        /*002c*/ 	.word	0x00000000
        /*0030*/ 	.short	0x0007
        /*0032*/ 	.short	0x002c
        /*0034*/ 	.byte	0x00, 0xf0, 0x11, 0x00


	//----- nvinfo : EIATTR_KPARAM_INFO
	.align		4
.L_221:
        /*0038*/ 	.byte	0x04, 0x17
        /*003a*/ 	.short	(.L_223 - .L_222)
.L_222:
        /*003c*/ 	.word	0x00000000
        /*0040*/ 	.short	0x0006
        /*0042*/ 	.short	0x0028
        /*0044*/ 	.byte	0x00, 0xf0, 0x11, 0x00


	//----- nvinfo : EIATTR_KPARAM_INFO
	.align		4
.L_223:
        /*0048*/ 	.byte	0x04, 0x17
        /*004a*/ 	.short	(.L_225 - .L_224)
.L_224:
        /*004c*/ 	.word	0x00000000
        /*0050*/ 	.short	0x0005
        /*0052*/ 	.short	0x0024
        /*0054*/ 	.byte	0x00, 0xf0, 0x11, 0x00


	//----- nvinfo : EIATTR_KPARAM_INFO
	.align		4
.L_225:
        /*0058*/ 	.byte	0x04, 0x17
        /*005a*/ 	.short	(.L_227 - .L_226)
.L_226:
        /*005c*/ 	.word	0x00000000
        /*0060*/ 	.short	0x0004
        /*0062*/ 	.short	0x0020
        /*0064*/ 	.byte	0x00, 0xf0, 0x11, 0x00


	//----- nvinfo : EIATTR_KPARAM_INFO
	.align		4
.L_227:
        /*0068*/ 	.byte	0x04, 0x17
        /*006a*/ 	.short	(.L_229 - .L_228)
.L_228:
        /*006c*/ 	.word	0x00000000
        /*0070*/ 	.short	0x0003
        /*0072*/ 	.short	0x0018
        /*0074*/ 	.byte	0x00, 0xf5, 0x21, 0x00


	//----- nvinfo : EIATTR_KPARAM_INFO
	.align		4
.L_229:
        /*0078*/ 	.byte	0x04, 0x17
        /*007a*/ 	.short	(.L_231 - .L_230)
.L_230:
        /*007c*/ 	.word	0x00000000
        /*0080*/ 	.short	0x0002
        /*0082*/ 	.short	0x0010
        /*0084*/ 	.byte	0x00, 0xf5, 0x21, 0x00


	//----- nvinfo : EIATTR_KPARAM_INFO
	.align		4
.L_231:
        /*0088*/ 	.byte	0x04, 0x17
        /*008a*/ 	.short	(.L_233 - .L_232)
.L_232:
        /*008c*/ 	.word	0x00000000
        /*0090*/ 	.short	0x0001
        /*0092*/ 	.short	0x0008
        /*0094*/ 	.byte	0x00, 0xf5, 0x21, 0x00


	//----- nvinfo : EIATTR_KPARAM_INFO
	.align		4
.L_233:
        /*0098*/ 	.byte	0x04, 0x17
        /*009a*/ 	.short	(.L_235 - .L_234)
.L_234:
        /*009c*/ 	.word	0x00000000
        /*00a0*/ 	.short	0x0000
        /*00a2*/ 	.short	0x0000
        /*00a4*/ 	.byte	0x00, 0xf5, 0x21, 0x00


	//----- nvinfo : EIATTR_SPARSE_MMA_MASK
	.align		4
.L_235:
        /*00a8*/ 	.byte	0x03, 0x50
        /*00aa*/ 	.short	0x0000


	//----- nvinfo : EIATTR_MAXREG_COUNT
	.align		4
        /*00ac*/ 	.byte	0x03, 0x1b
        /*00ae*/ 	.short	0x00ff


	//----- nvinfo : EIATTR_MERCURY_ISA_VERSION
	.align		4
        /*00b0*/ 	.byte	0x03, 0x5f
        /*00b2*/ 	.short	0x0101


	//----- nvinfo : EIATTR_VRC_CTA_INIT_COUNT
	.align		4
        /*00b4*/ 	.byte	0x02, 0x4a
	.zero		1
	.zero		1


	//----- nvinfo : EIATTR_EXIT_INSTR_OFFSETS
	.align		4
        /*00b8*/ 	.byte	0x04, 0x1c
        /*00ba*/ 	.short	(.L_237 - .L_236)


	//   ....[0]....
.L_236:
        /*00bc*/ 	.word	0x000001a0


	//   ....[1]....
        /*00c0*/ 	.word	0x00000df0


	//----- nvinfo : EIATTR_CBANK_PARAM_SIZE
	.align		4
.L_237:
        /*00c4*/ 	.byte	0x03, 0x19
        /*00c6*/ 	.short	0x0038


	//----- nvinfo : EIATTR_PARAM_CBANK
	.align		4
        /*00c8*/ 	.byte	0x04, 0x0a
        /*00ca*/ 	.short	(.L_239 - .L_238)
	.align		4
.L_238:
        /*00cc*/ 	.word	index@(.nv.constant0._Z10Conv2DReLUPfS_S_S_iiiiii)
        /*00d0*/ 	.short	0x0380
        /*00d2*/ 	.short	0x0038


	//----- nvinfo : EIATTR_SW_WAR
	.align		4
.L_239:
        /*00d4*/ 	.byte	0x04, 0x36
        /*00d6*/ 	.short	(.L_241 - .L_240)
.L_240:
        /*00d8*/ 	.word	0x00000008
.L_241:


//--------------------- .nv.info._Z6Conv2DPfS_S_S_iiiiii --------------------------
	.section	.nv.info._Z6Conv2DPfS_S_S_iiiiii,"",@"SHT_CUDA_INFO"
	.sectionflags	@""
	.align	4


	//----- nvinfo : EIATTR_CUDA_API_VERSION
	.align		4
        /*0000*/ 	.byte	0x04, 0x37
        /*0002*/ 	.short	(.L_243 - .L_242)
.L_242:
        /*0004*/ 	.word	0x00000082


	//----- nvinfo : EIATTR_KPARAM_INFO
	.align		4
.L_243:
        /*0008*/ 	.byte	0x04, 0x17
        /*000a*/ 	.short	(.L_245 - .L_244)
.L_244:
        /*000c*/ 	.word	0x00000000
        /*0010*/ 	.short	0x0009
        /*0012*/ 	.short	0x0034
        /*0014*/ 	.byte	0x00, 0xf0, 0x11, 0x00


	//----- nvinfo : EIATTR_KPARAM_INFO
	.align		4
.L_245:
        /*0018*/ 	.byte	0x04, 0x17
        /*001a*/ 	.short	(.L_247 - .L_246)
.L_246:
        /*001c*/ 	.word	0x00000000
        /*0020*/ 	.short	0x0008
        /*0022*/ 	.short	0x0030
        /*0024*/ 	.byte	0x00, 0xf0, 0x11, 0x00


	//----- nvinfo : EIATTR_KPARAM_INFO
	.align		4
.L_247:
        /*0028*/ 	.byte	0x04, 0x17
        /*002a*/ 	.short	(.L_249 - .L_248)
.L_248:
        /*002c*/ 	.word	0x00000000
        /*0030*/ 	.short	0x0007
        /*0032*/ 	.short	0x002c
        /*0034*/ 	.byte	0x00, 0xf0, 0x11, 0x00


	//----- nvinfo : EIATTR_KPARAM_INFO
	.align		4
.L_249:
        /*0038*/ 	.byte	0x04, 0x17
        /*003a*/ 	.short	(.L_251 - .L_250)
.L_250:
        /*003c*/ 	.word	0x00000000
        /*0040*/ 	.short	0x0006
        /*0042*/ 	.short	0x0028
        /*0044*/ 	.byte	0x00, 0xf0, 0x11, 0x00


	//----- nvinfo : EIATTR_KPARAM_INFO
	.align		4
.L_251:
        /*0048*/ 	.byte	0x04, 0x17
        /*004a*/ 	.short	(.L_253 - .L_252)
.L_252:
        /*004c*/ 	.word	0x00000000
        /*0050*/ 	.short	0x0005
        /*0052*/ 	.short	0x0024
        /*0054*/ 	.byte	0x00, 0xf0, 0x11, 0x00


	//----- nvinfo : EIATTR_KPARAM_INFO
	.align		4
.L_253:
        /*0058*/ 	.byte	0x04, 0x17
        /*005a*/ 	.short	(.L_255 - .L_254)
.L_254:
        /*005c*/ 	.word	0x00000000
        /*0060*/ 	.short	0x0004
        /*0062*/ 	.short	0x0020
        /*0064*/ 	.byte	0x00, 0xf0, 0x11, 0x00


	//----- nvinfo : EIATTR_KPARAM_INFO
	.align		4
.L_255:
        /*0068*/ 	.byte	0x04, 0x17
        /*006a*/ 	.short	(.L_257 - .L_256)
.L_256:
        /*006c*/ 	.word	0x00000000
        /*0070*/ 	.short	0x0003
        /*0072*/ 	.short	0x0018
        /*0074*/ 	.byte	0x00, 0xf5, 0x21, 0x00


	//----- nvinfo : EIATTR_KPARAM_INFO
	.align		4
.L_257:
        /*0078*/ 	.byte	0x04, 0x17
        /*007a*/ 	.short	(.L_259 - .L_258)
.L_258:
        /*007c*/ 	.word	0x00000000
        /*0080*/ 	.short	0x0002
        /*0082*/ 	.short	0x0010
        /*0084*/ 	.byte	0x00, 0xf5, 0x21, 0x00


	//----- nvinfo : EIATTR_KPARAM_INFO
	.align		4
.L_259:
        /*0088*/ 	.byte	0x04, 0x17
        /*008a*/ 	.short	(.L_261 - .L_260)
.L_260:
        /*008c*/ 	.word	0x00000000
        /*0090*/ 	.short	0x0001
        /*0092*/ 	.short	0x0008
        /*0094*/ 	.byte	0x00, 0xf5, 0x21, 0x00


	//----- nvinfo : EIATTR_KPARAM_INFO
	.align		4
.L_261:
        /*0098*/ 	.byte	0x04, 0x17
        /*009a*/ 	.short	(.L_263 - .L_262)
.L_262:
        /*009c*/ 	.word	0x00000000
        /*00a0*/ 	.short	0x0000
        /*00a2*/ 	.short	0x0000
        /*00a4*/ 	.byte	0x00, 0xf5, 0x21, 0x00


	//----- nvinfo : EIATTR_SPARSE_MMA_MASK
	.align		4
.L_263:
        /*00a8*/ 	.byte	0x03, 0x50
        /*00aa*/ 	.short	0x0000


	//----- nvinfo : EIATTR_MAXREG_COUNT
	.align		4
        /*00ac*/ 	.byte	0x03, 0x1b
        /*00ae*/ 	.short	0x00ff


	//----- nvinfo : EIATTR_MERCURY_ISA_VERSION
	.align		4
        /*00b0*/ 	.byte	0x03, 0x5f
        /*00b2*/ 	.short	0x0101


	//----- nvinfo : EIATTR_VRC_CTA_INIT_COUNT
	.align		4
        /*00b4*/ 	.byte	0x02, 0x4a
	.zero		1
	.zero		1


	//----- nvinfo : EIATTR_EXIT_INSTR_OFFSETS
	.align		4
        /*00b8*/ 	.byte	0x04, 0x1c
        /*00ba*/ 	.short	(.L_265 - .L_264)


	//   ....[0]....
.L_264:
        /*00bc*/ 	.word	0x000001a0


	//   ....[1]....
        /*00c0*/ 	.word	0x00000e70


	//----- nvinfo : EIATTR_CBANK_PARAM_SIZE
	.align		4
.L_265:
        /*00c4*/ 	.byte	0x03, 0x19
        /*00c6*/ 	.short	0x0038


	//----- nvinfo : EIATTR_PARAM_CBANK
	.align		4
        /*00c8*/ 	.byte	0x04, 0x0a
        /*00ca*/ 	.short	(.L_267 - .L_266)
	.align		4
.L_266:
        /*00cc*/ 	.word	index@(.nv.constant0._Z6Conv2DPfS_S_S_iiiiii)
        /*00d0*/ 	.short	0x0380
        /*00d2*/ 	.short	0x0038


	//----- nvinfo : EIATTR_SW_WAR
	.align		4
.L_267:
        /*00d4*/ 	.byte	0x04, 0x36
        /*00d6*/ 	.short	(.L_269 - .L_268)
.L_268:
        /*00d8*/ 	.word	0x00000008
.L_269:


//--------------------- .nv.info._Z9ZeroPad2DPfS_iiiiiii --------------------------
	.section	.nv.info._Z9ZeroPad2DPfS_iiiiiii,"",@"SHT_CUDA_INFO"
	.sectionflags	@""
	.align	4


	//----- nvinfo : EIATTR_CUDA_API_VERSION
	.align		4
        /*0000*/ 	.byte	0x04, 0x37
        /*0002*/ 	.short	(.L_271 - .L_270)
.L_270:
        /*0004*/ 	.word	0x00000082


	//----- nvinfo : EIATTR_KPARAM_INFO
	.align		4
.L_271:
        /*0008*/ 	.byte	0x04, 0x17
        /*000a*/ 	.short	(.L_273 - .L_272)
.L_272:
        /*000c*/ 	.word	0x00000000
        /*0010*/ 	.short	0x0008
        /*0012*/ 	.short	0x0028
        /*0014*/ 	.byte	0x00, 0xf0, 0x11, 0x00


	//----- nvinfo : EIATTR_KPARAM_INFO
	.align		4
.L_273:
        /*0018*/ 	.byte	0x04, 0x17
        /*001a*/ 	.short	(.L_275 - .L_274)
.L_274:
        /*001c*/ 	.word	0x00000000
        /*0020*/ 	.short	0x0007
        /*0022*/ 	.short	0x0024
        /*0024*/ 	.byte	0x00, 0xf0, 0x11, 0x00


	//----- nvinfo : EIATTR_KPARAM_INFO
	.align		4
.L_275:
        /*0028*/ 	.byte	0x04, 0x17
        /*002a*/ 	.short	(.L_277 - .L_276)
.L_276:
        /*002c*/ 	.word	0x00000000
        /*0030*/ 	.short	0x0006
        /*0032*/ 	.short	0x0020
        /*0034*/ 	.byte	0x00, 0xf0, 0x11, 0x00


	//----- nvinfo : EIATTR_KPARAM_INFO
	.align		4
.L_277:
        /*0038*/ 	.byte	0x04, 0x17
        /*003a*/ 	.short	(.L_279 - .L_278)
.L_278:
        /*003c*/ 	.word	0x00000000
        /*0040*/ 	.short	0x0005
        /*0042*/ 	.short	0x001c
        /*0044*/ 	.byte	0x00, 0xf0, 0x11, 0x00


	//----- nvinfo : EIATTR_KPARAM_INFO
	.align		4
.L_279:
        /*0048*/ 	.byte	0x04, 0x17
        /*004a*/ 	.short	(.L_281 - .L_280)
.L_280:
        /*004c*/ 	.word	0x00000000
        /*0050*/ 	.short	0x0004
        /*0052*/ 	.short	0x0018
        /*0054*/ 	.byte	0x00, 0xf0, 0x11, 0x00


	//----- nvinfo : EIATTR_KPARAM_INFO
	.align		4
.L_281:
        /*0058*/ 	.byte	0x04, 0x17
        /*005a*/ 	.short	(.L_283 - .L_282)
.L_282:
        /*005c*/ 	.word	0x00000000
        /*0060*/ 	.short	0x0003
        /*0062*/ 	.short	0x0014
        /*0064*/ 	.byte	0x00, 0xf0, 0x11, 0x00


	//----- nvinfo : EIATTR_KPARAM_INFO
	.align		4
.L_283:
        /*0068*/ 	.byte	0x04, 0x17
        /*006a*/ 	.short	(.L_285 - .L_284)
.L_284:
        /*006c*/ 	.word	0x00000000
        /*0070*/ 	.short	0x0002
        /*0072*/ 	.short	0x0010
        /*0074*/ 	.byte	0x00, 0xf0, 0x11, 0x00


	//----- nvinfo : EIATTR_KPARAM_INFO
	.align		4
.L_285:
        /*0078*/ 	.byte	0x04, 0x17
        /*007a*/ 	.short	(.L_287 - .L_286)
.L_286:
        /*007c*/ 	.word	0x00000000
        /*0080*/ 	.short	0x0001
        /*0082*/ 	.short	0x0008
        /*0084*/ 	.byte	0x00, 0xf5, 0x21, 0x00


	//----- nvinfo : EIATTR_KPARAM_INFO
	.align		4
.L_287:
        /*0088*/ 	.byte	0x04, 0x17
        /*008a*/ 	.short	(.L_289 - .L_288)
.L_288:
        /*008c*/ 	.word	0x00000000
        /*0090*/ 	.short	0x0000
        /*0092*/ 	.short	0x0000
        /*0094*/ 	.byte	0x00, 0xf5, 0x21, 0x00


	//----- nvinfo : EIATTR_SPARSE_MMA_MASK
	.align		4
.L_289:
        /*0098*/ 	.byte	0x03, 0x50
        /*009a*/ 	.short	0x0000


	//----- nvinfo : EIATTR_MAXREG_COUNT
	.align		4
        /*009c*/ 	.byte	0x03, 0x1b
        /*009e*/ 	.short	0x00ff


	//----- nvinfo : EIATTR_MERCURY_ISA_VERSION
	.align		4
        /*00a0*/ 	.byte	0x03, 0x5f
        /*00a2*/ 	.short	0x0101


	//----- nvinfo : EIATTR_VRC_CTA_INIT_COUNT
	.align		4
        /*00a4*/ 	.byte	0x02, 0x4a
	.zero		1
	.zero		1


	//----- nvinfo : EIATTR_EXIT_INSTR_OFFSETS
	.align		4
        /*00a8*/ 	.byte	0x04, 0x1c
        /*00aa*/ 	.short	(.L_291 - .L_290)


	//   ....[0]....
.L_290:
        /*00ac*/ 	.word	0x00000140


	//   ....[1]....
        /*00b0*/ 	.word	0x000001b0


	//   ....[2]....
        /*00b4*/ 	.word	0x000002e0


	//   ....[3]....
        /*00b8*/ 	.word	0x00000340


	//----- nvinfo : EIATTR_CRS_STACK_SIZE
	.align		4
.L_291:
        /*00bc*/ 	.byte	0x04, 0x1e
        /*00be*/ 	.short	(.L_293 - .L_292)
.L_292:
        /*00c0*/ 	.word	0x00000000


	//----- nvinfo : EIATTR_CBANK_PARAM_SIZE
	.align		4
.L_293:
        /*00c4*/ 	.byte	0x03, 0x19
        /*00c6*/ 	.short	0x002c


	//----- nvinfo : EIATTR_PARAM_CBANK
	.align		4
        /*00c8*/ 	.byte	0x04, 0x0a
        /*00ca*/ 	.short	(.L_295 - .L_294)
	.align		4
.L_294:
        /*00cc*/ 	.word	index@(.nv.constant0._Z9ZeroPad2DPfS_iiiiiii)
        /*00d0*/ 	.short	0x0380
        /*00d2*/ 	.short	0x002c


	//----- nvinfo : EIATTR_SW_WAR
	.align		4
.L_295:
        /*00d4*/ 	.byte	0x04, 0x36
        /*00d6*/ 	.short	(.L_297 - .L_296)
.L_296:
        /*00d8*/ 	.word	0x00000008
.L_297:


//--------------------- .nv.callgraph             --------------------------
	.section	.nv.callgraph,"",@"SHT_CUDA_CALLGRAPH"
	.align	4
	.sectionentsize	8
	.align		4
        /*0000*/ 	.word	0x00000000
	.align		4
        /*0004*/ 	.word	0xffffffff
	.align		4
        /*0008*/ 	.word	0x00000000
	.align		4
        /*000c*/ 	.word	0xfffffffe
	.align		4
        /*0010*/ 	.word	0x00000000
	.align		4
        /*0014*/ 	.word	0xfffffffd
	.align		4
        /*0018*/ 	.word	0x00000000
	.align		4
        /*001c*/ 	.word	0xfffffffc


//--------------------- .text._Z7SigmoidPfiii     --------------------------
	.section	.text._Z7SigmoidPfiii,"ax",@progbits
	.align	128
        .global         _Z7SigmoidPfiii
        .type           _Z7SigmoidPfiii,@function
        .size           _Z7SigmoidPfiii,(.L_x_71 - _Z7SigmoidPfiii)
        .other          _Z7SigmoidPfiii,@"STO_CUDA_ENTRY STV_DEFAULT"
_Z7SigmoidPfiii:
.text._Z7SigmoidPfiii:
[----:B------:R-:W-:Y:S01]  /*0000*/  LDC R1, c[0x0][0x37c] ;  /* 0x0000df00ff017b82 */ /* 0x000fe20000000800 */
[----:B------:R-:W0:Y:S01]  /*0010*/  S2R R0, SR_CTAID.Y ;  /* 0x0000000000007919 */ /* 0x000e220000002600 */
[----:B------:R-:W0:Y:S01]  /*0020*/  LDCU UR4, c[0x0][0x364] ;  /* 0x00006c80ff0477ac */ /* 0x000e220008000800 */
[----:B------:R-:W0:Y:S01]  /*0030*/  S2R R3, SR_TID.Y ;  /* 0x0000000000037919 */ /* 0x000e220000002200 */
[----:B------:R-:W1:Y:S01]  /*0040*/  LDCU UR5, c[0x0][0x360] ;  /* 0x00006c00ff0577ac */ /* 0x000e620008000800 */
[----:B------:R-:W2:Y:S01]  /*0050*/  S2R R4, SR_CTAID.Z ;  /* 0x0000000000047919 */ /* 0x000ea20000002700 */
[----:B------:R-:W2:Y:S01]  /*0060*/  LDCU UR6, c[0x0][0x368] ;  /* 0x00006d00ff0677ac */ /* 0x000ea20008000800 */
[----:B------:R-:W2:Y:S01]  /*0070*/  S2R R7, SR_TID.Z ;  /* 0x0000000000077919 */ /* 0x000ea20000002300 */
[----:B------:R-:W3:Y:S01]  /*0080*/  LDCU.64 UR8, c[0x0][0x388] ;  /* 0x00007100ff0877ac */ /* 0x000ee20008000a00 */
[----:B------:R-:W1:Y:S01]  /*0090*/  S2R R2, SR_CTAID.X ;  /* 0x0000000000027919 */ /* 0x000e620000002500 */
[----:B------:R-:W4:Y:S01]  /*00a0*/  LDCU UR7, c[0x0][0x390] ;  /* 0x00007200ff0777ac */ /* 0x000f220008000800 */
[----:B------:R-:W1:Y:S01]  /*00b0*/  S2R R5, SR_TID.X ;  /* 0x0000000000057919 */ /* 0x000e620000002100 */
[----:B0-----:R-:W-:-:S05]  /*00c0*/  IMAD R0, R0, UR4, R3 ;  /* 0x0000000400007c24 */ /* 0x001fca000f8e0203 */
[----:B---3--:R-:W-:Y:S01]  /*00d0*/  ISETP.GE.AND P0, PT, R0, UR9, PT ;  /* 0x0000000900007c0c */ /* 0x008fe2000bf06270 */
[----:B--2---:R-:W-:-:S05]  /*00e0*/  IMAD R3, R4, UR6, R7 ;  /* 0x0000000604037c24 */ /* 0x004fca000f8e0207 */
[----:B------:R-:W-:Y:S01]  /*00f0*/  ISETP.GE.OR P0, PT, R3, UR8, P0 ;  /* 0x0000000803007c0c */ /* 0x000fe20008706670 */
[----:B-1----:R-:W-:-:S05]  /*0100*/  IMAD R2, R2, UR5, R5 ;  /* 0x0000000502027c24 */ /* 0x002fca000f8e0205 */
[----:B----4-:R-:W-:-:S13]  /*0110*/  ISETP.GE.OR P0, PT, R2, UR7, P0 ;  /* 0x0000000702007c0c */ /* 0x010fda0008706670 */
[----:B------:R-:W-:Y:S05]  /*0120*/  @P0 EXIT ;  /* 0x000000000000094d */ /* 0x000fea0003800000 */
[----:B------:R-:W0:Y:S01]  /*0130*/  LDC.64 R4, c[0x0][0x380] ;  /* 0x0000e000ff047b82 */ /* 0x000e220000000a00 */
[----:B------:R-:W1:Y:S01]  /*0140*/  LDCU.64 UR4, c[0x0][0x358] ;  /* 0x00006b00ff0477ac */ /* 0x000e620008000a00 */
[----:B------:R-:W-:-:S04]  /*0150*/  IMAD R3, R3, UR9, R0 ;  /* 0x0000000903037c24 */ /* 0x000fc8000f8e0200 */
[----:B------:R-:W-:-:S04]  /*0160*/  IMAD R3, R3, UR7, R2 ;  /* 0x0000000703037c24 */ /* 0x000fc8000f8e0202 */
[----:B0-----:R-:W-:-:S05]  /*0170*/  IMAD.WIDE R4, R3, 0x4, R4 ;  /* 0x0000000403047825 */ /* 0x001fca00078e0204 */
[----:B-1----:R-:W2:Y:S01]  /*0180*/  LDG.E R0, desc[UR4][R4.64] ;  /* 0x0000000404007981 */ /* 0x002ea2000c1e1900 */
[----:B------:R-:W-:Y:S01]  /*0190*/  IMAD.MOV.U32 R3, RZ, RZ, 0x3bbb989d ;  /* 0x3bbb989dff037424 */ /* 0x000fe200078e00ff */
[----:B------:R-:W-:Y:S01]  /*01a0*/  BSSY.RECONVERGENT B0, `(.L_x_0) ;  /* 0x0000015000007945 */ /* 0x000fe20003800200 */
[----:B------:R-:W-:Y:S02]  /*01b0*/  IMAD.MOV.U32 R7, RZ, RZ, 0x437c0000 ;  /* 0x437c0000ff077424 */ /* 0x000fe400078e00ff */
[----:B--2---:R-:W-:-:S04]  /*01c0*/  FFMA.SAT R2, R0, -R3, 0.5 ;  /* 0x3f00000000027423 */ /* 0x004fc80000002803 */
[----:B------:R-:W-:-:S04]  /*01d0*/  FFMA.RM R2, R2, R7, 12582913 ;  /* 0x4b40000102027423 */ /* 0x000fc80000004007 */
[C---:B------:R-:W-:Y:S01]  /*01e0*/  FADD R3, R2.reuse, -12583039 ;  /* 0xcb40007f02037421 */ /* 0x040fe20000000000 */
[----:B------:R-:W-:-:S03]  /*01f0*/  SHF.L.U32 R2, R2, 0x17, RZ ;  /* 0x0000001702027819 */ /* 0x000fc600000006ff */
[----:B------:R-:W-:-:S04]  /*0200*/  FFMA R3, R0, -1.4426950216293334961, -R3 ;  /* 0xbfb8aa3b00037823 */ /* 0x000fc80000000803 */
[----:B------:R-:W-:-:S06]  /*0210*/  FFMA R3, R0, -1.925963033500011079e-08, R3 ;  /* 0xb2a5706000037823 */ /* 0x000fcc0000000003 */
[----:B------:R-:W0:Y:S02]  /*0220*/  MUFU.EX2 R3, R3 ;  /* 0x0000000300037308 */ /* 0x000e240000000800 */
[----:B0-----:R-:W-:-:S04]  /*0230*/  FFMA R0, R2, R3, 1 ;  /* 0x3f80000002007423 */ /* 0x001fc80000000003 */
[----:B------:R-:W-:-:S05]  /*0240*/  VIADD R2, R0, 0x1800000 ;  /* 0x0180000000027836 */ /* 0x000fca0000000000 */
[----:B------:R-:W-:-:S04]  /*0250*/  LOP3.LUT R2, R2, 0x7f800000, RZ, 0xc0, !PT ;  /* 0x7f80000002027812 */ /* 0x000fc800078ec0ff */
[----:B------:R-:W-:-:S13]  /*0260*/  ISETP.GT.U32.AND P0, PT, R2, 0x1ffffff, PT ;  /* 0x01ffffff0200780c */ /* 0x000fda0003f04070 */
[----:B------:R-:W-:Y:S05]  /*0270*/  @P0 BRA `(.L_x_1) ;  /* 0x00000000000c0947 */ /* 0x000fea0003800000 */
[----:B------:R-:W-:-:S07]  /*0280*/  MOV R6, 0x2a0 ;  /* 0x000002a000067802 */ /* 0x000fce0000000f00 */
[----:B------:R-:W-:Y:S05]  /*0290*/  CALL.REL.NOINC `($__internal_0_$__cuda_sm20_rcp_rn_f32_slowpath) ;  /* 0x0000000000207944 */ /* 0x000fea0003c00000 */
[----:B------:R-:W-:Y:S05]  /*02a0*/  BRA `(.L_x_2) ;  /* 0x0000000000107947 */ /* 0x000fea0003800000 */
.L_x_1:
[----:B------:R-:W0:Y:S02]  /*02b0*/  MUFU.RCP R3, R0 ;  /* 0x0000000000037308 */ /* 0x000e240000001000 */
[----:B0-----:R-:W-:-:S04]  /*02c0*/  FFMA R2, R0, R3, -1 ;  /* 0xbf80000000027423 */ /* 0x001fc80000000003 */
[----:B------:R-:W-:-:S04]  /*02d0*/  FADD.FTZ R2, -R2, -RZ ;  /* 0x800000ff02027221 */ /* 0x000fc80000010100 */
[----:B------:R-:W-:-:S07]  /*02e0*/  FFMA R3, R3, R2, R3 ;  /* 0x0000000203037223 */ /* 0x000fce0000000003 */
.L_x_2:
[----:B------:R-:W-:Y:S05]  /*02f0*/  BSYNC.RECONVERGENT B0 ;  /* 0x0000000000007941 */ /* 0x000fea0003800200 */
.L_x_0:
[----:B------:R-:W-:Y:S01]  /*0300*/  STG.E desc[UR4][R4.64], R3 ;  /* 0x0000000304007986 */ /* 0x000fe2000c101904 */
[----:B------:R-:W-:Y:S05]  /*0310*/  EXIT ;  /* 0x000000000000794d */ /* 0x000fea0003800000 */
        .weak           $__internal_0_$__cuda_sm20_rcp_rn_f32_slowpath
        .type           $__internal_0_$__cuda_sm20_rcp_rn_f32_slowpath,@function
        .size           $__internal_0_$__cuda_sm20_rcp_rn_f32_slowpath,(.L_x_71 - $__internal_0_$__cuda_sm20_rcp_rn_f32_slowpath)
$__internal_0_$__cuda_sm20_rcp_rn_f32_slowpath:
[----:B------:R-:W-:Y:S01]  /*0320*/  IMAD.SHL.U32 R2, R0, 0x2, RZ ;  /* 0x0000000200027824 */ /* 0x000fe200078e00ff */
[----:B------:R-:W-:Y:S04]  /*0330*/  BSSY.RECONVERGENT B1, `(.L_x_3) ;  /* 0x0000030000017945 */ /* 0x000fe80003800200 */
[----:B------:R-:W-:-:S04]  /*0340*/  SHF.R.U32.HI R2, RZ, 0x18, R2 ;  /* 0x00000018ff027819 */ /* 0x000fc80000011602 */
[----:B------:R-:W-:-:S13]  /*0350*/  ISETP.NE.U32.AND P0, PT, R2, RZ, PT ;  /* 0x000000ff0200720c */ /* 0x000fda0003f05070 */
[----:B------:R-:W-:Y:S05]  /*0360*/  @P0 BRA `(.L_x_4) ;  /* 0x0000000000280947 */ /* 0x000fea0003800000 */
[----:B------:R-:W-:-:S04]  /*0370*/  SHF.L.U32 R2, R0, 0x1, RZ ;  /* 0x0000000100027819 */ /* 0x000fc800000006ff */
[----:B------:R-:W-:-:S13]  /*0380*/  ISETP.NE.AND P0, PT, R2, RZ, PT ;  /* 0x000000ff0200720c */ /* 0x000fda0003f05270 */
[----:B------:R-:W-:Y:S01]  /*0390*/  @P0 FFMA R7, R0, 1.84467440737095516160e+19, RZ ;  /* 0x5f80000000070823 */ /* 0x000fe200000000ff */
[----:B------:R-:W-:Y:S08]  /*03a0*/  @!P0 MUFU.RCP R3, R0 ;  /* 0x0000000000038308 */ /* 0x000ff00000001000 */
[----:B------:R-:W0:Y:S02]  /*03b0*/  @P0 MUFU.RCP R2, R7 ;  /* 0x0000000700020308 */ /* 0x000e240000001000 */
[----:B0-----:R-:W-:-:S04]  /*03c0*/  @P0 FFMA R8, R7, R2, -1 ;  /* 0xbf80000007080423 */ /* 0x001fc80000000002 */
[----:B------:R-:W-:-:S04]  /*03d0*/  @P0 FADD.FTZ R9, -R8, -RZ ;  /* 0x800000ff08090221 */ /* 0x000fc80000010100 */
[----:B------:R-:W-:-:S04]  /*03e0*/  @P0 FFMA R2, R2, R9, R2 ;  /* 0x0000000902020223 */ /* 0x000fc80000000002 */
[----:B------:R-:W-:Y:S01]  /*03f0*/  @P0 FFMA R3, R2, 1.84467440737095516160e+19, RZ ;  /* 0x5f80000002030823 */ /* 0x000fe200000000ff */
[----:B------:R-:W-:Y:S06]  /*0400*/  BRA `(.L_x_5) ;  /* 0x0000000000887947 */ /* 0x000fec0003800000 */
.L_x_4:
[----:B------:R-:W-:-:S05]  /*0410*/  VIADD R3, R2, 0xffffff03 ;  /* 0xffffff0302037836 */ /* 0x000fca0000000000 */
[----:B------:R-:W-:-:S13]  /*0420*/  ISETP.GT.U32.AND P0, PT, R3, 0x1, PT ;  /* 0x000000010300780c */ /* 0x000fda0003f04070 */
[----:B------:R-:W-:Y:S05]  /*0430*/  @P0 BRA `(.L_x_6) ;  /* 0x0000000000780947 */ /* 0x000fea0003800000 */
[----:B------:R-:W-:Y:S01]  /*0440*/  LOP3.LUT R7, R0, 0x7fffff, RZ, 0xc0, !PT ;  /* 0x007fffff00077812 */ /* 0x000fe200078ec0ff */
[----:B------:R-:W-:-:S03]  /*0450*/  HFMA2 R12, -RZ, RZ, 0, 1.78813934326171875e-07 ;  /* 0x00000003ff0c7431 */ /* 0x000fc600000001ff */
[----:B------:R-:W-:-:S04]  /*0460*/  LOP3.LUT R7, R7, 0x3f800000, RZ, 0xfc, !PT ;  /* 0x3f80000007077812 */ /* 0x000fc800078efcff */
[----:B------:R-:W0:Y:S01]  /*0470*/  MUFU.RCP R8, R7 ;  /* 0x0000000700087308 */ /* 0x000e220000001000 */
[----:B------:R-:W-:Y:S01]  /*0480*/  SHF.L.U32 R11, R12, R3, RZ ;  /* 0x000000030c0b7219 */ /* 0x000fe200000006ff */
[----:B0-----:R-:W-:-:S04]  /*0490*/  FFMA R9, R7, R8, -1 ;  /* 0xbf80000007097423 */ /* 0x001fc80000000008 */
[----:B------:R-:W-:-:S04]  /*04a0*/  FADD.FTZ R9, -R9, -RZ ;  /* 0x800000ff09097221 */ /* 0x000fc80000010100 */
[CCC-:B------:R-:W-:Y:S01]  /*04b0*/  FFMA.RM R10, R8.reuse, R9.reuse, R8.reuse ;  /* 0x00000009080a7223 */ /* 0x1c0fe20000004008 */
[----:B------:R-:W-:-:S04]  /*04c0*/  FFMA.RP R9, R8, R9, R8 ;  /* 0x0000000908097223 */ /* 0x000fc80000008008 */
[C---:B------:R-:W-:Y:S02]  /*04d0*/  LOP3.LUT R8, R10.reuse, 0x7fffff, RZ, 0xc0, !PT ;  /* 0x007fffff0a087812 */ /* 0x040fe400078ec0ff */
[----:B------:R-:W-:Y:S02]  /*04e0*/  FSETP.NEU.FTZ.AND P0, PT, R10, R9, PT ;  /* 0x000000090a00720b */ /* 0x000fe40003f1d000 */
[----:B------:R-:W-:Y:S02]  /*04f0*/  LOP3.LUT R8, R8, 0x800000, RZ, 0xfc, !PT ;  /* 0x0080000008087812 */ /* 0x000fe400078efcff */
[----:B------:R-:W-:Y:S02]  /*0500*/  SEL R9, RZ, 0xffffffff, !P0 ;  /* 0xffffffffff097807 */ /* 0x000fe40004000000 */
[----:B------:R-:W-:-:S03]  /*0510*/  LOP3.LUT R10, R11, R8, RZ, 0xc0, !PT ;  /* 0x000000080b0a7212 */ /* 0x000fc600078ec0ff */
[----:B------:R-:W-:Y:S01]  /*0520*/  IMAD.MOV R9, RZ, RZ, -R9 ;  /* 0x000000ffff097224 */ /* 0x000fe200078e0a09 */
[----:B------:R-:W-:-:S04]  /*0530*/  SHF.R.U32.HI R10, RZ, R3, R10 ;  /* 0x00000003ff0a7219 */ /* 0x000fc8000001160a */
[----:B------:R-:W-:Y:S02]  /*0540*/  LOP3.LUT P1, RZ, R9, R3, R8, 0xf8, !PT ;  /* 0x0000000309ff7212 */ /* 0x000fe4000782f808 */
[C---:B------:R-:W-:Y:S02]  /*0550*/  LOP3.LUT P0, RZ, R10.reuse, 0x1, RZ, 0xc0, !PT ;  /* 0x000000010aff7812 */ /* 0x040fe4000780c0ff */
[----:B------:R-:W-:-:S04]  /*0560*/  LOP3.LUT P2, RZ, R10, 0x2, RZ, 0xc0, !PT ;  /* 0x000000020aff7812 */ /* 0x000fc8000784c0ff */
[----:B------:R-:W-:Y:S02]  /*0570*/  PLOP3.LUT P0, PT, P0, P1, P2, 0xe0, 0x0 ;  /* 0x000000000000781c */ /* 0x000fe40000703c20 */
[----:B------:R-:W-:Y:S02]  /*0580*/  LOP3.LUT P1, RZ, R0, 0x7fffff, RZ, 0xc0, !PT ;  /* 0x007fffff00ff7812 */ /* 0x000fe4000782c0ff */
[----:B------:R-:W-:-:S04]  /*0590*/  SEL R3, RZ, 0x1, !P0 ;  /* 0x00000001ff037807 */ /* 0x000fc80004000000 */
[----:B------:R-:W-:-:S04]  /*05a0*/  IADD3 R3, PT, PT, -R3, RZ, RZ ;  /* 0x000000ff03037210 */ /* 0x000fc80007ffe1ff */
[----:B------:R-:W-:Y:S01]  /*05b0*/  ISETP.GE.AND P0, PT, R3, RZ, PT ;  /* 0x000000ff0300720c */ /* 0x000fe20003f06270 */
[----:B------:R-:W-:-:S05]  /*05c0*/  VIADD R3, R2, 0xffffff04 ;  /* 0xffffff0402037836 */ /* 0x000fca0000000000 */
[----:B------:R-:W-:-:S07]  /*05d0*/  SHF.R.U32.HI R3, RZ, R3, R8 ;  /* 0x00000003ff037219 */ /* 0x000fce0000011608 */
[----:B------:R-:W-:-:S05]  /*05e0*/  @!P0 IADD3 R3, PT, PT, R3, 0x1, RZ ;  /* 0x0000000103038810 */ /* 0x000fca0007ffe0ff */
[----:B------:R-:W-:-:S05]  /*05f0*/  @!P1 IMAD.SHL.U32 R3, R3, 0x2, RZ ;  /* 0x0000000203039824 */ /* 0x000fca00078e00ff */
[----:B------:R-:W-:Y:S01]  /*0600*/  LOP3.LUT R3, R3, 0x80000000, R0, 0xf8, !PT ;  /* 0x8000000003037812 */ /* 0x000fe200078ef800 */
[----:B------:R-:W-:Y:S06]  /*0610*/  BRA `(.L_x_5) ;  /* 0x0000000000047947 */ /* 0x000fec0003800000 */
.L_x_6:
[----:B------:R0:W1:Y:S02]  /*0620*/  MUFU.RCP R3, R0 ;  /* 0x0000000000037308 */ /* 0x0000640000001000 */
.L_x_5:
[----:B------:R-:W-:Y:S05]  /*0630*/  BSYNC.RECONVERGENT B1 ;  /* 0x0000000000017941 */ /* 0x000fea0003800200 */
.L_x_3:
[----:B------:R-:W-:-:S04]  /*0640*/  MOV R7, 0x0 ;  /* 0x0000000000077802 */ /* 0x000fc80000000f00 */
[----:B01----:R-:W-:Y:S05]  /*0650*/  RET.REL.NODEC R6 `(_Z7SigmoidPfiii) ;  /* 0xfffffff806687950 */ /* 0x003fea0003c3ffff */
.L_x_7:
[----:B------:R-:W-:-:S00]  /*0660*/  BRA `(.L_x_7) ;  /* 0xfffffffc00fc7947 */ /* 0x000fc0000383ffff */
[----:B------:R-:W-:-:S00]  /*0670*/  NOP ;  /* 0x0000000000007918 */ /* 0x000fc00000000000 */
        /* <DEDUP_REMOVED lines=8> */
.L_x_71:


//--------------------- .text._Z4ReLUPfiii        --------------------------
	.section	.text._Z4ReLUPfiii,"ax",@progbits
	.align	128
        .global         _Z4ReLUPfiii
        .type           _Z4ReLUPfiii,@function
        .size           _Z4ReLUPfiii,(.L_x_74 - _Z4ReLUPfiii)
        .other          _Z4ReLUPfiii,@"STO_CUDA_ENTRY STV_DEFAULT"
_Z4ReLUPfiii:
.text._Z4ReLUPfiii:
        /* <DEDUP_REMOVED lines=24> */
[----:B-1----:R-:W2:Y:S02]  /*0180*/  LDG.E R0, desc[UR4][R2.64] ;  /* 0x0000000402007981 */ /* 0x002ea4000c1e1900 */
[----:B--2---:R-:W-:-:S05]  /*0190*/  FMNMX R5, RZ, R0, !PT ;  /* 0x00000000ff057209 */ /* 0x004fca0007800000 */
[----:B------:R-:W-:Y:S01]  /*01a0*/  STG.E desc[UR4][R2.64], R5 ;  /* 0x0000000502007986 */ /* 0x000fe2000c101904 */
[----:B------:R-:W-:Y:S05]  /*01b0*/  EXIT ;  /* 0x000000000000794d */ /* 0x000fea0003800000 */
.L_x_8:
        /* <DEDUP_REMOVED lines=12> */
.L_x_74:


//--------------------- .text._Z15TransposeKernelPfS_iiii --------------------------
	.section	.text._Z15TransposeKernelPfS_iiii,"ax",@progbits
	.align	128
        .global         _Z15TransposeKernelPfS_iiii
        .type           _Z15TransposeKernelPfS_iiii,@function
        .size           _Z15TransposeKernelPfS_iiii,(.L_x_75 - _Z15TransposeKernelPfS_iiii)
        .other          _Z15TransposeKernelPfS_iiii,@"STO_CUDA_ENTRY STV_DEFAULT"
_Z15TransposeKernelPfS_iiii:
.text._Z15TransposeKernelPfS_iiii:
[----:B------:R-:W-:Y:S01]  /*0000*/  LDC R1, c[0x0][0x37c] ;  /* 0x0000df00ff017b82 */ /* 0x000fe20000000800 */
[----:B------:R-:W0:Y:S07]  /*0010*/  S2R R9, SR_CTAID.Y ;  /* 0x0000000000097919 */ /* 0x000e2e0000002600 */
[----:B------:R-:W1:Y:S01]  /*0020*/  LDC.64 R4, c[0x0][0x390] ;  /* 0x0000e400ff047b82 */ /* 0x000e620000000a00 */
[----:B------:R-:W0:Y:S01]  /*0030*/  LDCU UR4, c[0x0][0x364] ;  /* 0x00006c80ff0477ac */ /* 0x000e220008000800 */
[----:B------:R-:W0:Y:S01]  /*0040*/  S2R R0, SR_TID.Y ;  /* 0x0000000000007919 */ /* 0x000e220000002200 */
[----:B------:R-:W2:Y:S01]  /*0050*/  LDCU UR5, c[0x0][0x360] ;  /* 0x00006c00ff0577ac */ /* 0x000ea20008000800 */
[----:B------:R-:W3:Y:S04]  /*0060*/  S2R R11, SR_CTAID.Z ;  /* 0x00000000000b7919 */ /* 0x000ee80000002700 */
[----:B------:R-:W4:Y:S01]  /*0070*/  LDC.64 R2, c[0x0][0x398] ;  /* 0x0000e600ff027b82 */ /* 0x000f220000000a00 */
[----:B------:R-:W3:Y:S01]  /*0080*/  LDCU UR6, c[0x0][0x368] ;  /* 0x00006d00ff0677ac */ /* 0x000ee20008000800 */
[----:B------:R-:W3:Y:S01]  /*0090*/  S2R R6, SR_TID.Z ;  /* 0x0000000000067919 */ /* 0x000ee20000002300 */
[----:B------:R-:W2:Y:S01]  /*00a0*/  S2R R8, SR_CTAID.X ;  /* 0x0000000000087919 */ /* 0x000ea20000002500 */
[----:B------:R-:W2:Y:S01]  /*00b0*/  S2R R7, SR_TID.X ;  /* 0x0000000000077919 */ /* 0x000ea20000002100 */
[----:B0-----:R-:W-:-:S02]  /*00c0*/  IMAD R9, R9, UR4, R0 ;  /* 0x0000000409097c24 */ /* 0x001fc4000f8e0200 */
[----:B-1----:R-:W-:-:S03]  /*00d0*/  IMAD R0, R5, R4, RZ ;  /* 0x0000000405007224 */ /* 0x002fc600078e02ff */
[----:B----4-:R-:W-:Y:S01]  /*00e0*/  ISETP.GE.AND P0, PT, R9, R2, PT ;  /* 0x000000020900720c */ /* 0x010fe20003f06270 */
[----:B---3--:R-:W-:-:S05]  /*00f0*/  IMAD R11, R11, UR6, R6 ;  /* 0x000000060b0b7c24 */ /* 0x008fca000f8e0206 */
[----:B------:R-:W-:Y:S01]  /*0100*/  ISETP.GE.OR P0, PT, R11, R0, P0 ;  /* 0x000000000b00720c */ /* 0x000fe20000706670 */
[----:B--2---:R-:W-:-:S05]  /*0110*/  IMAD R8, R8, UR5, R7 ;  /* 0x0000000508087c24 */ /* 0x004fca000f8e0207 */
[----:B------:R-:W-:-:S13]  /*0120*/  ISETP.GE.OR P0, PT, R8, R3, P0 ;  /* 0x000000030800720c */ /* 0x000fda0000706670 */
[----:B------:R-:W-:Y:S05]  /*0130*/  @P0 EXIT ;  /* 0x000000000000094d */ /* 0x000fea0003800000 */
[----:B------:R-:W0:Y:S01]  /*0140*/  LDC.64 R6, c[0x0][0x380] ;  /* 0x0000e000ff067b82 */ /* 0x000e220000000a00 */
[----:B------:R-:W1:Y:S01]  /*0150*/  LDCU.64 UR4, c[0x0][0x358] ;  /* 0x00006b00ff0477ac */ /* 0x000e620008000a00 */
[----:B------:R-:W-:-:S04]  /*0160*/  IMAD R0, R11, R2, R9 ;  /* 0x000000020b007224 */ /* 0x000fc800078e0209 */
[----:B------:R-:W-:-:S04]  /*0170*/  IMAD R13, R0, R3, R8 ;  /* 0x00000003000d7224 */ /* 0x000fc800078e0208 */
[----:B0-----:R-:W-:-:S05]  /*0180*/  IMAD.WIDE R6, R13, 0x4, R6 ;  /* 0x000000040d067825 */ /* 0x001fca00078e0206 */
[----:B-1----:R0:W2:Y:S01]  /*0190*/  LDG.E R0, desc[UR4][R6.64] ;  /* 0x0000000406007981 */ /* 0x0020a2000c1e1900 */
[----:B------:R-:W-:Y:S02]  /*01a0*/  IABS R15, R4 ;  /* 0x00000004000f7213 */ /* 0x000fe40000000000 */
[----:B------:R-:W-:Y:S02]  /*01b0*/  LOP3.LUT R9, RZ, R9, RZ, 0x33, !PT ;  /* 0x00000009ff097212 */ /* 0x000fe400078e33ff */
[----:B------:R-:W1:Y:S01]  /*01c0*/  I2F.RP R10, R15 ;  /* 0x0000000f000a7306 */ /* 0x000e620000209400 */
[----:B------:R-:W-:Y:S02]  /*01d0*/  LOP3.LUT R8, RZ, R8, RZ, 0x33, !PT ;  /* 0x00000008ff087212 */ /* 0x000fe400078e33ff */
[----:B------:R-:W-:Y:S02]  /*01e0*/  IADD3 R9, PT, PT, R9, R2, RZ ;  /* 0x0000000209097210 */ /* 0x000fe40007ffe0ff */
[----:B0-----:R-:W-:-:S02]  /*01f0*/  IABS R6, R11 ;  /* 0x0000000b00067213 */ /* 0x001fc40000000000 */
[----:B------:R-:W-:Y:S01]  /*0200*/  IADD3 R8, PT, PT, R8, R3, RZ ;  /* 0x0000000308087210 */ /* 0x000fe20007ffe0ff */
[----:B-1----:R-:W0:Y:S02]  /*0210*/  MUFU.RCP R10, R10 ;  /* 0x0000000a000a7308 */ /* 0x002e240000001000 */
[----:B0-----:R-:W-:-:S06]  /*0220*/  IADD3 R12, PT, PT, R10, 0xffffffe, RZ ;  /* 0x0ffffffe0a0c7810 */ /* 0x001fcc0007ffe0ff */
[----:B------:R0:W1:Y:S02]  /*0230*/  F2I.FTZ.U32.TRUNC.NTZ R13, R12 ;  /* 0x0000000c000d7305 */ /* 0x000064000021f000 */
[----:B0-----:R-:W-:Y:S02]  /*0240*/  HFMA2 R12, -RZ, RZ, 0, 0 ;  /* 0x00000000ff0c7431 */ /* 0x001fe400000001ff */
[----:B-1----:R-:W-:-:S04]  /*0250*/  IMAD.MOV R14, RZ, RZ, -R13 ;  /* 0x000000ffff0e7224 */ /* 0x002fc800078e0a0d */
[----:B------:R-:W-:-:S04]  /*0260*/  IMAD R17, R14, R15, RZ ;  /* 0x0000000f0e117224 */ /* 0x000fc800078e02ff */
[----:B------:R-:W-:-:S06]  /*0270*/  IMAD.HI.U32 R13, R13, R17, R12 ;  /* 0x000000110d0d7227 */ /* 0x000fcc00078e000c */
[----:B------:R-:W-:-:S04]  /*0280*/  IMAD.HI.U32 R13, R13, R6, RZ ;  /* 0x000000060d0d7227 */ /* 0x000fc800078e00ff */
[----:B------:R-:W-:-:S04]  /*0290*/  IMAD.MOV R7, RZ, RZ, -R13 ;  /* 0x000000ffff077224 */ /* 0x000fc800078e0a0d */
[----:B------:R-:W-:-:S05]  /*02a0*/  IMAD R6, R15, R7, R6 ;  /* 0x000000070f067224 */ /* 0x000fca00078e0206 */
[----:B------:R-:W-:-:S13]  /*02b0*/  ISETP.GT.U32.AND P2, PT, R15, R6, PT ;  /* 0x000000060f00720c */ /* 0x000fda0003f44070 */
[-C--:B------:R-:W-:Y:S01]  /*02c0*/  @!P2 IADD3 R6, PT, PT, R6, -R15.reuse, RZ ;  /* 0x8000000f0606a210 */ /* 0x080fe20007ffe0ff */
[----:B------:R-:W-:Y:S01]  /*02d0*/  @!P2 VIADD R13, R13, 0x1 ;  /* 0x000000010d0da836 */ /* 0x000fe20000000000 */
[----:B------:R-:W-:Y:S02]  /*02e0*/  ISETP.NE.AND P2, PT, R4, RZ, PT ;  /* 0x000000ff0400720c */ /* 0x000fe40003f45270 */
[----:B------:R-:W-:Y:S02]  /*02f0*/  ISETP.GE.U32.AND P0, PT, R6, R15, PT ;  /* 0x0000000f0600720c */ /* 0x000fe40003f06070 */
[----:B------:R-:W-:-:S04]  /*0300*/  LOP3.LUT R6, R11, R4, RZ, 0x3c, !PT ;  /* 0x000000040b067212 */ /* 0x000fc800078e3cff */
[----:B------:R-:W-:Y:S02]  /*0310*/  ISETP.GE.AND P1, PT, R6, RZ, PT ;  /* 0x000000ff0600720c */ /* 0x000fe40003f26270 */
[----:B------:R-:W0:Y:S05]  /*0320*/  LDC.64 R6, c[0x0][0x388] ;  /* 0x0000e200ff067b82 */ /* 0x000e2a0000000a00 */
[----:B------:R-:W-:-:S06]  /*0330*/  @P0 IADD3 R13, PT, PT, R13, 0x1, RZ ;  /* 0x000000010d0d0810 */ /* 0x000fcc0007ffe0ff */
[----:B------:R-:W-:Y:S02]  /*0340*/  @!P1 IADD3 R13, PT, PT, -R13, RZ, RZ ;  /* 0x000000ff0d0d9210 */ /* 0x000fe40007ffe1ff */
[----:B------:R-:W-:-:S05]  /*0350*/  @!P2 LOP3.LUT R13, RZ, R4, RZ, 0x33, !PT ;  /* 0x00000004ff0da212 */ /* 0x000fca00078e33ff */
[----:B------:R-:W-:-:S04]  /*0360*/  IMAD.MOV R10, RZ, RZ, -R13 ;  /* 0x000000ffff0a7224 */ /* 0x000fc800078e0a0d */
[----:B------:R-:W-:-:S04]  /*0370*/  IMAD R4, R4, R10, R11 ;  /* 0x0000000a04047224 */ /* 0x000fc800078e020b */
[----:B------:R-:W-:-:S04]  /*0380*/  IMAD R5, R4, R5, R13 ;  /* 0x0000000504057224 */ /* 0x000fc800078e020d */
[----:B------:R-:W-:-:S04]  /*0390*/  IMAD R2, R5, R2, R9 ;  /* 0x0000000205027224 */ /* 0x000fc800078e0209 */
[----:B------:R-:W-:-:S04]  /*03a0*/  IMAD R3, R2, R3, R8 ;  /* 0x0000000302037224 */ /* 0x000fc800078e0208 */
[----:B0-----:R-:W-:-:S05]  /*03b0*/  IMAD.WIDE R6, R3, 0x4, R6 ;  /* 0x0000000403067825 */ /* 0x001fca00078e0206 */
[----:B--2---:R-:W-:Y:S01]  /*03c0*/  STG.E desc[UR4][R6.64], R0 ;  /* 0x0000000006007986 */ /* 0x004fe2000c101904 */
[----:B------:R-:W-:Y:S05]  /*03d0*/  EXIT ;  /* 0x000000000000794d */ /* 0x000fea0003800000 */
.L_x_9:
        /* <DEDUP_REMOVED lines=10> */
.L_x_75:


//--------------------- .text._Z12FlipWeight2DPfiiii --------------------------
	.section	.text._Z12FlipWeight2DPfiiii,"ax",@progbits
	.align	128
        .global         _Z12FlipWeight2DPfiiii
        .type           _Z12FlipWeight2DPfiiii,@function
        .size           _Z12FlipWeight2DPfiiii,(.L_x_76 - _Z12FlipWeight2DPfiiii)
        .other          _Z12FlipWeight2DPfiiii,@"STO_CUDA_ENTRY STV_DEFAULT"
_Z12FlipWeight2DPfiiii:
.text._Z12FlipWeight2DPfiiii:
[----:B------:R-:W-:Y:S01]  /*0000*/  LDC R1, c[0x0][0x37c] ;  /* 0x0000df00ff017b82 */ /* 0x000fe20000000800 */
[----:B------:R-:W0:Y:S07]  /*0010*/  S2R R8, SR_TID.Y ;  /* 0x0000000000087919 */ /* 0x000e2e0000002200 */
[----:B------:R-:W1:Y:S01]  /*0020*/  S2UR UR5, SR_CTAID.Y ;  /* 0x00000000000579c3 */ /* 0x000e620000002600 */
[----:B------:R-:W1:Y:S01]  /*0030*/  LDCU UR4, c[0x0][0x364] ;  /* 0x00006c80ff0477ac */ /* 0x000e620008000800 */
[----:B------:R-:W2:Y:S01]  /*0040*/  S2R R5, SR_CTAID.Z ;  /* 0x0000000000057919 */ /* 0x000ea20000002700 */
[----:B------:R-:W3:Y:S01]  /*0050*/  LDCU UR6, c[0x0][0x360] ;  /* 0x00006c00ff0677ac */ /* 0x000ee20008000800 */
[----:B------:R-:W2:Y:S04]  /*0060*/  S2R R6, SR_TID.Z ;  /* 0x0000000000067919 */ /* 0x000ea80000002300 */
[----:B------:R-:W4:Y:S01]  /*0070*/  LDC R9, c[0x0][0x390] ;  /* 0x0000e400ff097b82 */ /* 0x000f220000000800 */
[----:B------:R-:W2:Y:S01]  /*0080*/  LDCU UR7, c[0x0][0x368] ;  /* 0x00006d00ff0777ac */ /* 0x000ea20008000800 */
[----:B------:R-:W3:Y:S01]  /*0090*/  S2R R3, SR_CTAID.X ;  /* 0x0000000000037919 */ /* 0x000ee20000002500 */
[----:B------:R-:W5:Y:S01]  /*00a0*/  LDCU UR8, c[0x0][0x388] ;  /* 0x00007100ff0877ac */ /* 0x000f620008000800 */
[----:B------:R-:W3:Y:S01]  /*00b0*/  S2R R4, SR_TID.X ;  /* 0x0000000000047919 */ /* 0x000ee20000002100 */
[----:B-1----:R-:W-:-:S06]  /*00c0*/  UIMAD UR4, UR4, UR5, URZ ;  /* 0x00000005040472a4 */ /* 0x002fcc000f8e02ff */
[----:B0-----:R-:W-:Y:S02]  /*00d0*/  IADD3 R2, PT, PT, R8, UR4, RZ ;  /* 0x0000000408027c10 */ /* 0x001fe4000fffe0ff */
[----:B----4-:R-:W-:-:S04]  /*00e0*/  LEA.HI R0, R9, R9, RZ, 0x1 ;  /* 0x0000000909007211 */ /* 0x010fc800078f08ff */
[----:B------:R-:W-:Y:S01]  /*00f0*/  SHF.R.S32.HI R7, RZ, 0x1, R0 ;  /* 0x00000001ff077819 */ /* 0x000fe20000011400 */
[----:B--2---:R-:W-:-:S03]  /*0100*/  IMAD R5, R5, UR7, R6 ;  /* 0x0000000705057c24 */ /* 0x004fc6000f8e0206 */
[----:B------:R-:W-:-:S04]  /*0110*/  ISETP.GT.AND P0, PT, R2, R7, PT ;  /* 0x000000070200720c */ /* 0x000fc80003f04270 */
[----:B-----5:R-:W-:Y:S01]  /*0120*/  ISETP.GE.OR P0, PT, R5, UR8, P0 ;  /* 0x0000000805007c0c */ /* 0x020fe20008706670 */
[----:B---3--:R-:W-:-:S12]  /*0130*/  IMAD R3, R3, UR6, R4 ;  /* 0x0000000603037c24 */ /* 0x008fd8000f8e0204 */
[----:B------:R-:W-:Y:S05]  /*0140*/  @P0 EXIT ;  /* 0x000000000000094d */ /* 0x000fea0003800000 */
[----:B------:R-:W0:Y:S01]  /*0150*/  LDCU UR8, c[0x0][0x394] ;  /* 0x00007280ff0877ac */ /* 0x000e220008000800 */
[----:B------:R-:W1:Y:S01]  /*0160*/  LDC R0, c[0x0][0x38c] ;  /* 0x0000e300ff007b82 */ /* 0x000e620000000800 */
[----:B0-----:R-:W-:-:S04]  /*0170*/  ULEA.HI UR5, UR8, UR8, URZ, 0x1 ;  /* 0x0000000808057291 */ /* 0x001fc8000f8f08ff */
[----:B------:R-:W-:-:S06]  /*0180*/  USHF.R.S32.HI UR5, URZ, 0x1, UR5 ;  /* 0x00000001ff057899 */ /* 0x000fcc0008011405 */
[----:B------:R-:W-:-:S04]  /*0190*/  ISETP.GT.AND P0, PT, R3, UR5, PT ;  /* 0x0000000503007c0c */ /* 0x000fc8000bf04270 */
[----:B------:R-:W-:-:S04]  /*01a0*/  ISETP.EQ.AND P0, PT, R2, R7, P0 ;  /* 0x000000070200720c */ /* 0x000fc80000702270 */
[----:B------:R-:W-:-:S04]  /*01b0*/  ISETP.GE.OR P0, PT, R3, UR8, P0 ;  /* 0x0000000803007c0c */ /* 0x000fc80008706670 */
[----:B-1----:R-:W-:-:S13]  /*01c0*/  ISETP.LT.OR P0, PT, R0, 0x1, P0 ;  /* 0x000000010000780c */ /* 0x002fda0000701670 */
[----:B------:R-:W-:Y:S05]  /*01d0*/  @P0 EXIT ;  /* 0x000000000000094d */ /* 0x000fea0003800000 */
[----:B------:R-:W-:Y:S01]  /*01e0*/  ISETP.GE.U32.AND P1, PT, R0, 0x8, PT ;  /* 0x000000080000780c */ /* 0x000fe20003f26070 */
[----:B------:R-:W0:Y:S01]  /*01f0*/  LDCU.64 UR6, c[0x0][0x358] ;  /* 0x00006b00ff0677ac */ /* 0x000e220008000a00 */
[----:B------:R-:W-:Y:S01]  /*0200*/  LOP3.LUT R4, RZ, R2, RZ, 0x33, !PT ;  /* 0x00000002ff047212 */ /* 0x000fe200078e33ff */
[----:B------:R-:W-:Y:S01]  /*0210*/  HFMA2 R18, -RZ, RZ, 0, 0 ;  /* 0x00000000ff127431 */ /* 0x000fe200000001ff */
[----:B------:R-:W-:Y:S01]  /*0220*/  LOP3.LUT R6, RZ, R3, RZ, 0x33, !PT ;  /* 0x00000003ff067212 */ /* 0x000fe200078e33ff */
[----:B------:R-:W-:Y:S01]  /*0230*/  IMAD R15, R5, R0, RZ ;  /* 0x00000000050f7224 */ /* 0x000fe200078e02ff */
[----:B------:R-:W-:Y:S01]  /*0240*/  IADD3 R4, PT, PT, R4, R9, RZ ;  /* 0x0000000904047210 */ /* 0x000fe20007ffe0ff */
[----:B------:R-:W-:Y:S01]  /*0250*/  IMAD R17, R9, UR8, RZ ;  /* 0x0000000809117c24 */ /* 0x000fe2000f8e02ff */
[----:B------:R-:W-:Y:S01]  /*0260*/  IADD3 R7, PT, PT, R6, UR8, RZ ;  /* 0x0000000806077c10 */ /* 0x000fe2000fffe0ff */
[----:B------:R-:W-:Y:S01]  /*0270*/  IMAD R16, R2, UR8, R3 ;  /* 0x0000000802107c24 */ /* 0x000fe2000f8e0203 */
[----:B------:R-:W-:-:S03]  /*0280*/  LOP3.LUT R21, R0, 0x7, RZ, 0xc0, !PT ;  /* 0x0000000700157812 */ /* 0x000fc600078ec0ff */
[----:B------:R-:W-:Y:S01]  /*0290*/  IMAD R14, R4, UR8, R7 ;  /* 0x00000008040e7c24 */ /* 0x000fe2000f8e0207 */
[----:B------:R-:W-:Y:S01]  /*02a0*/  ISETP.NE.AND P0, PT, R21, RZ, PT ;  /* 0x000000ff1500720c */ /* 0x000fe20003f05270 */
[----:B------:R-:W-:-:S12]  /*02b0*/  @!P1 BRA `(.L_x_10) ;  /* 0x0000000400009947 */ /* 0x000fd80003800000 */
[----:B------:R-:W-:Y:S01]  /*02c0*/  IMAD R4, R9, R0, RZ ;  /* 0x0000000009047224 */ /* 0x000fe200078e02ff */
[----:B------:R-:W-:Y:S01]  /*02d0*/  LOP3.LUT R18, R0, 0x7ffffff8, RZ, 0xc0, !PT ;  /* 0x7ffffff800127812 */ /* 0x000fe200078ec0ff */
[----:B------:R-:W-:Y:S02]  /*02e0*/  IMAD R7, R15, R9, R9 ;  /* 0x000000090f077224 */ /* 0x000fe400078e0209 */
[----:B------:R-:W-:Y:S01]  /*02f0*/  IMAD R4, R5, R4, R8 ;  /* 0x0000000405047224 */ /* 0x000fe200078e0208 */
[----:B------:R-:W-:Y:S02]  /*0300*/  IADD3 R19, PT, PT, -R18, RZ, RZ ;  /* 0x000000ff12137210 */ /* 0x000fe40007ffe1ff */
[----:B------:R-:W-:Y:S02]  /*0310*/  IADD3 R2, PT, PT, -R2, R7, RZ ;  /* 0x0000000702027210 */ /* 0x000fe40007ffe1ff */
[----:B------:R-:W-:-:S03]  /*0320*/  IADD3 R4, PT, PT, R4, UR4, RZ ;  /* 0x0000000404047c10 */ /* 0x000fc6000fffe0ff */
[--C-:B------:R-:W-:Y:S02]  /*0330*/  IMAD R20, R2, UR8, -R3.reuse ;  /* 0x0000000802147c24 */ /* 0x100fe4000f8e0a03 */
[----:B------:R-:W-:-:S07]  /*0340*/  IMAD R22, R4, UR8, R3 ;  /* 0x0000000804167c24 */ /* 0x000fce000f8e0203 */
.L_x_11:
[----:B--2---:R-:W1:Y:S01]  /*0350*/  LDC.64 R4, c[0x0][0x380] ;  /* 0x0000e000ff047b82 */ /* 0x004e620000000a00 */
[----:B------:R-:W-:-:S05]  /*0360*/  IADD3 R7, PT, PT, R20, -0x1, RZ ;  /* 0xffffffff14077810 */ /* 0x000fca0007ffe0ff */
[----:B-1----:R-:W-:-:S04]  /*0370*/  IMAD.WIDE R6, R7, 0x4, R4 ;  /* 0x0000000407067825 */ /* 0x002fc800078e0204 */
[----:B------:R-:W-:Y:S01]  /*0380*/  IMAD.WIDE R4, R22, 0x4, R4 ;  /* 0x0000000416047825 */ /* 0x000fe200078e0204 */
[----:B0-----:R-:W2:Y:S04]  /*0390*/  LDG.E R27, desc[UR6][R6.64] ;  /* 0x00000006061b7981 */ /* 0x001ea8000c1e1900 */
[----:B------:R-:W3:Y:S01]  /*03a0*/  LDG.E R23, desc[UR6][R4.64] ;  /* 0x0000000604177981 */ /* 0x000ee2000c1e1900 */
[----:B------:R-:W-:-:S04]  /*03b0*/  IMAD.WIDE R24, R17, 0x4, R6 ;  /* 0x0000000411187825 */ /* 0x000fc800078e0206 */
[C---:B------:R-:W-:Y:S01]  /*03c0*/  IMAD.WIDE R8, R17.reuse, 0x4, R4 ;  /* 0x0000000411087825 */ /* 0x040fe200078e0204 */
[----:B--2---:R-:W-:Y:S04]  /*03d0*/  STG.E desc[UR6][R4.64], R27 ;  /* 0x0000001b04007986 */ /* 0x004fe8000c101906 */
[----:B---3--:R0:W-:Y:S04]  /*03e0*/  STG.E desc[UR6][R6.64], R23 ;  /* 0x0000001706007986 */ /* 0x0081e8000c101906 */
[----:B------:R-:W2:Y:S04]  /*03f0*/  LDG.E R26, desc[UR6][R24.64] ;  /* 0x00000006181a7981 */ /* 0x000ea8000c1e1900 */
[----:B------:R-:W3:Y:S01]  /*0400*/  LDG.E R29, desc[UR6][R8.64] ;  /* 0x00000006081d7981 */ /* 0x000ee2000c1e1900 */
[----:B------:R-:W-:-:S04]  /*0410*/  IMAD.WIDE R10, R17, 0x4, R24 ;  /* 0x00000004110a7825 */ /* 0x000fc800078e0218 */
[C---:B------:R-:W-:Y:S01]  /*0420*/  IMAD.WIDE R12, R17.reuse, 0x4, R8 ;  /* 0x00000004110c7825 */ /* 0x040fe200078e0208 */
[----:B--2---:R-:W-:Y:S04]  /*0430*/  STG.E desc[UR6][R8.64], R26 ;  /* 0x0000001a08007986 */ /* 0x004fe8000c101906 */
[----:B---3--:R-:W-:Y:S04]  /*0440*/  STG.E desc[UR6][R24.64], R29 ;  /* 0x0000001d18007986 */ /* 0x008fe8000c101906 */
[----:B0-----:R-:W2:Y:S04]  /*0450*/  LDG.E R23, desc[UR6][R10.64] ;  /* 0x000000060a177981 */ /* 0x001ea8000c1e1900 */
[----:B------:R-:W3:Y:S01]  /*0460*/  LDG.E R28, desc[UR6][R12.64] ;  /* 0x000000060c1c7981 */ /* 0x000ee2000c1e1900 */
[----:B------:R-:W-:-:S04]  /*0470*/  IMAD.WIDE R2, R17, 0x4, R10 ;  /* 0x0000000411027825 */ /* 0x000fc800078e020a */
[C---:B------:R-:W-:Y:S01]  /*0480*/  IMAD.WIDE R4, R17.reuse, 0x4, R12 ;  /* 0x0000000411047825 */ /* 0x040fe200078e020c */
[----:B--2---:R0:W-:Y:S04]  /*0490*/  STG.E desc[UR6][R12.64], R23 ;  /* 0x000000170c007986 */ /* 0x0041e8000c101906 */
[----:B---3--:R-:W-:Y:S04]  /*04a0*/  STG.E desc[UR6][R10.64], R28 ;  /* 0x0000001c0a007986 */ /* 0x008fe8000c101906 */
[----:B------:R-:W2:Y:S04]  /*04b0*/  LDG.E R27, desc[UR6][R4.64] ;  /* 0x00000006041b7981 */ /* 0x000ea8000c1e1900 */
[----:B0-----:R-:W3:Y:S01]  /*04c0*/  LDG.E R23, desc[UR6][R2.64] ;  /* 0x0000000602177981 */ /* 0x001ee2000c1e1900 */
[----:B------:R-:W-:-:S04]  /*04d0*/  IMAD.WIDE R6, R17, 0x4, R2 ;  /* 0x0000000411067825 */ /* 0x000fc800078e0202 */
[C---:B------:R-:W-:Y:S01]  /*04e0*/  IMAD.WIDE R8, R17.reuse, 0x4, R4 ;  /* 0x0000000411087825 */ /* 0x040fe200078e0204 */
[----:B---3--:R0:W-:Y:S04]  /*04f0*/  STG.E desc[UR6][R4.64], R23 ;  /* 0x0000001704007986 */ /* 0x0081e8000c101906 */
[----:B--2---:R-:W-:Y:S04]  /*0500*/  STG.E desc[UR6][R2.64], R27 ;  /* 0x0000001b02007986 */ /* 0x004fe8000c101906 */
[----:B------:R-:W2:Y:S04]  /*0510*/  LDG.E R26, desc[UR6][R6.64] ;  /* 0x00000006061a7981 */ /* 0x000ea8000c1e1900 */
[----:B------:R-:W3:Y:S01]  /*0520*/  LDG.E R29, desc[UR6][R8.64] ;  /* 0x00000006081d7981 */ /* 0x000ee2000c1e1900 */
[----:B------:R-:W-:-:S04]  /*0530*/  IMAD.WIDE R24, R17, 0x4, R6 ;  /* 0x0000000411187825 */ /* 0x000fc800078e0206 */
[C---:B------:R-:W-:Y:S01]  /*0540*/  IMAD.WIDE R12, R17.reuse, 0x4, R8 ;  /* 0x00000004110c7825 */ /* 0x040fe200078e0208 */
[----:B--2---:R-:W-:Y:S04]  /*0550*/  STG.E desc[UR6][R8.64], R26 ;  /* 0x0000001a08007986 */ /* 0x004fe8000c101906 */
[----:B---3--:R1:W-:Y:S04]  /*0560*/  STG.E desc[UR6][R6.64], R29 ;  /* 0x0000001d06007986 */ /* 0x0083e8000c101906 */
[----:B0-----:R-:W2:Y:S04]  /*0570*/  LDG.E R23, desc[UR6][R24.64] ;  /* 0x0000000618177981 */ /* 0x001ea8000c1e1900 */
[----:B------:R-:W3:Y:S01]  /*0580*/  LDG.E R28, desc[UR6][R12.64] ;  /* 0x000000060c1c7981 */ /* 0x000ee2000c1e1900 */
[----:B------:R-:W-:-:S04]  /*0590*/  IMAD.WIDE R10, R17, 0x4, R24 ;  /* 0x00000004110a7825 */ /* 0x000fc800078e0218 */
[C---:B------:R-:W-:Y:S01]  /*05a0*/  IMAD.WIDE R4, R17.reuse, 0x4, R12 ;  /* 0x0000000411047825 */ /* 0x040fe200078e020c */
[----:B--2---:R2:W-:Y:S04]  /*05b0*/  STG.E desc[UR6][R12.64], R23 ;  /* 0x000000170c007986 */ /* 0x0045e8000c101906 */
[----:B---3--:R2:W-:Y:S04]  /*05c0*/  STG.E desc[UR6][R24.64], R28 ;  /* 0x0000001c18007986 */ /* 0x0085e8000c101906 */
[----:B-1----:R-:W3:Y:S04]  /*05d0*/  LDG.E R7, desc[UR6][R10.64] ;  /* 0x000000060a077981 */ /* 0x002ee8000c1e1900 */
[----:B------:R-:W4:Y:S01]  /*05e0*/  LDG.E R27, desc[UR6][R4.64] ;  /* 0x00000006041b7981 */ /* 0x000f22000c1e1900 */
[----:B------:R-:W-:-:S04]  /*05f0*/  IMAD.WIDE R2, R17, 0x4, R10 ;  /* 0x0000000411027825 */ /* 0x000fc800078e020a */
[----:B------:R-:W-:Y:S01]  /*0600*/  IMAD.WIDE R8, R17, 0x4, R4 ;  /* 0x0000000411087825 */ /* 0x000fe200078e0204 */
[----:B------:R-:W-:Y:S01]  /*0610*/  IADD3 R19, PT, PT, R19, 0x8, RZ ;  /* 0x0000000813137810 */ /* 0x000fe20007ffe0ff */
[----:B---3--:R2:W-:Y:S04]  /*0620*/  STG.E desc[UR6][R4.64], R7 ;  /* 0x0000000704007986 */ /* 0x0085e8000c101906 */
[----:B----4-:R2:W-:Y:S04]  /*0630*/  STG.E desc[UR6][R10.64], R27 ;  /* 0x0000001b0a007986 */ /* 0x0105e8000c101906 */
[----:B------:R-:W3:Y:S04]  /*0640*/  LDG.E R6, desc[UR6][R2.64] ;  /* 0x0000000602067981 */ /* 0x000ee8000c1e1900 */
[----:B------:R-:W4:Y:S01]  /*0650*/  LDG.E R29, desc[UR6][R8.64] ;  /* 0x00000006081d7981 */ /* 0x000f22000c1e1900 */
[----:B------:R-:W-:-:S02]  /*0660*/  ISETP.NE.AND P1, PT, R19, RZ, PT ;  /* 0x000000ff1300720c */ /* 0x000fc40003f25270 */
[C---:B------:R-:W-:Y:S02]  /*0670*/  LEA R20, R17.reuse, R20, 0x3 ;  /* 0x0000001411147211 */ /* 0x040fe400078e18ff */
[----:B------:R-:W-:Y:S01]  /*0680*/  LEA R22, R17, R22, 0x3 ;  /* 0x0000001611167211 */ /* 0x000fe200078e18ff */
[----:B---3--:R2:W-:Y:S04]  /*0690*/  STG.E desc[UR6][R8.64], R6 ;  /* 0x0000000608007986 */ /* 0x0085e8000c101906 */
[----:B----4-:R2:W-:Y:S04]  /*06a0*/  STG.E desc[UR6][R2.64], R29 ;  /* 0x0000001d02007986 */ /* 0x0105e8000c101906 */
[----:B------:R-:W-:Y:S05]  /*06b0*/  @P1 BRA `(.L_x_11) ;  /* 0xfffffffc00241947 */ /* 0x000fea000383ffff */
.L_x_10:
[----:B0-----:R-:W-:Y:S05]  /*06c0*/  @!P0 EXIT ;  /* 0x000000000000894d */ /* 0x001fea0003800000 */
[----:B------:R-:W-:Y:S02]  /*06d0*/  ISETP.GE.U32.AND P0, PT, R21, 0x4, PT ;  /* 0x000000041500780c */ /* 0x000fe40003f06070 */
[----:B------:R-:W-:-:S04]  /*06e0*/  LOP3.LUT R22, R0, 0x3, RZ, 0xc0, !PT ;  /* 0x0000000300167812 */ /* 0x000fc800078ec0ff */
[----:B------:R-:W-:-:S07]  /*06f0*/  ISETP.NE.AND P1, PT, R22, RZ, PT ;  /* 0x000000ff1600720c */ /* 0x000fce0003f25270 */
[----:B------:R-:W-:Y:S06]  /*0700*/  @!P0 BRA `(.L_x_12) ;  /* 0x0000000000748947 */ /* 0x000fec0003800000 */
[----:B--2---:R-:W0:Y:S01]  /*0710*/  LDC.64 R12, c[0x0][0x380] ;  /* 0x0000e000ff0c7b82 */ /* 0x004e220000000a00 */
[----:B------:R-:W-:-:S05]  /*0720*/  IADD3 R2, PT, PT, R15, R18, RZ ;  /* 0x000000120f027210 */ /* 0x000fca0007ffe0ff */
[CC--:B------:R-:W-:Y:S02]  /*0730*/  IMAD R3, R17.reuse, R2.reuse, R14 ;  /* 0x0000000211037224 */ /* 0x0c0fe400078e020e */
[----:B------:R-:W-:Y:S02]  /*0740*/  IMAD R5, R17, R2, R16 ;  /* 0x0000000211057224 */ /* 0x000fe400078e0210 */
[----:B0-----:R-:W-:-:S04]  /*0750*/  IMAD.WIDE R2, R3, 0x4, R12 ;  /* 0x0000000403027825 */ /* 0x001fc800078e020c */
[----:B------:R-:W-:Y:S01]  /*0760*/  IMAD.WIDE R12, R5, 0x4, R12 ;  /* 0x00000004050c7825 */ /* 0x000fe200078e020c */
[----:B------:R-:W2:Y:S04]  /*0770*/  LDG.E R23, desc[UR6][R2.64] ;  /* 0x0000000602177981 */ /* 0x000ea8000c1e1900 */
[----:B------:R-:W3:Y:S01]  /*0780*/  LDG.E R19, desc[UR6][R12.64] ;  /* 0x000000060c137981 */ /* 0x000ee2000c1e1900 */
[----:B------:R-:W-:-:S04]  /*0790*/  IMAD.WIDE R4, R17, 0x4, R2 ;  /* 0x0000000411047825 */ /* 0x000fc800078e0202 */
[C---:B------:R-:W-:Y:S01]  /*07a0*/  IMAD.WIDE R6, R17.reuse, 0x4, R12 ;  /* 0x0000000411067825 */ /* 0x040fe200078e020c */
[----:B--2---:R0:W-:Y:S04]  /*07b0*/  STG.E desc[UR6][R12.64], R23 ;  /* 0x000000170c007986 */ /* 0x0041e8000c101906 */
[----:B---3--:R1:W-:Y:S04]  /*07c0*/  STG.E desc[UR6][R2.64], R19 ;  /* 0x0000001302007986 */ /* 0x0083e8000c101906 */
        /* <DEDUP_REMOVED lines=9> */
[----:B0-----:R-:W-:Y:S01]  /*0860*/  IMAD.WIDE R12, R17, 0x4, R10 ;  /* 0x00000004110c7825 */ /* 0x001fe200078e020a */
[----:B--2---:R4:W-:Y:S04]  /*0870*/  STG.E desc[UR6][R10.64], R24 ;  /* 0x000000180a007986 */ /* 0x0049e8000c101906 */
[----:B---3--:R4:W-:Y:S04]  /*0880*/  STG.E desc[UR6][R8.64], R29 ;  /* 0x0000001d08007986 */ /* 0x0089e8000c101906 */
[----:B-1----:R-:W2:Y:S04]  /*0890*/  LDG.E R19, desc[UR6][R20.64] ;  /* 0x0000000614137981 */ /* 0x002ea8000c1e1900 */
[----:B------:R-:W3:Y:S01]  /*08a0*/  LDG.E R3, desc[UR6][R12.64] ;  /* 0x000000060c037981 */ /* 0x000ee2000c1e1900 */
[----:B------:R-:W-:-:S03]  /*08b0*/  IADD3 R18, PT, PT, R18, 0x4, RZ ;  /* 0x0000000412127810 */ /* 0x000fc60007ffe0ff */
[----:B--2---:R4:W-:Y:S04]  /*08c0*/  STG.E desc[UR6][R12.64], R19 ;  /* 0x000000130c007986 */ /* 0x0049e8000c101906 */
[----:B---3--:R4:W-:Y:S02]  /*08d0*/  STG.E desc[UR6][R20.64], R3 ;  /* 0x0000000314007986 */ /* 0x0089e4000c101906 */
.L_x_12:
[----:B------:R-:W-:Y:S05]  /*08e0*/  @!P1 EXIT ;  /* 0x000000000000994d */ /* 0x000fea0003800000 */
[----:B------:R-:W-:Y:S02]  /*08f0*/  ISETP.NE.AND P0, PT, R22, 0x1, PT ;  /* 0x000000011600780c */ /* 0x000fe40003f05270 */
[----:B------:R-:W-:-:S04]  /*0900*/  LOP3.LUT R0, R0, 0x1, RZ, 0xc0, !PT ;  /* 0x0000000100007812 */ /* 0x000fc800078ec0ff */
[----:B------:R-:W-:-:S07]  /*0910*/  ISETP.NE.U32.AND P1, PT, R0, 0x1, PT ;  /* 0x000000010000780c */ /* 0x000fce0003f25070 */
[----:B------:R-:W-:Y:S06]  /*0920*/  @!P0 BRA `(.L_x_13) ;  /* 0x0000000000448947 */ /* 0x000fec0003800000 */
[----:B--2-4-:R-:W0:Y:S01]  /*0930*/  LDC.64 R2, c[0x0][0x380] ;  /* 0x0000e000ff027b82 */ /* 0x014e220000000a00 */
        /* <DEDUP_REMOVED lines=8> */
[----:B------:R-:W-:Y:S01]  /*09c0*/  IMAD.WIDE R6, R17, 0x4, R2 ;  /* 0x0000000411067825 */ /* 0x000fe200078e0202 */
[----:B--2---:R0:W-:Y:S04]  /*09d0*/  STG.E desc[UR6][R2.64], R13 ;  /* 0x0000000d02007986 */ /* 0x0041e8000c101906 */
[----:B---3--:R0:W-:Y:S04]  /*09e0*/  STG.E desc[UR6][R4.64], R11 ;  /* 0x0000000b04007986 */ /* 0x0081e8000c101906 */
[----:B------:R-:W2:Y:S04]  /*09f0*/  LDG.E R21, desc[UR6][R8.64] ;  /* 0x0000000608157981 */ /* 0x000ea8000c1e1900 */
[----:B------:R-:W3:Y:S01]  /*0a00*/  LDG.E R19, desc[UR6][R6.64] ;  /* 0x0000000606137981 */ /* 0x000ee2000c1e1900 */
[----:B------:R-:W-:-:S03]  /*0a10*/  IADD3 R18, PT, PT, R18, 0x2, RZ ;  /* 0x0000000212127810 */ /* 0x000fc60007ffe0ff */
[----:B--2---:R0:W-:Y:S04]  /*0a20*/  STG.E desc[UR6][R6.64], R21 ;  /* 0x0000001506007986 */ /* 0x0041e8000c101906 */
[----:B---3--:R0:W-:Y:S02]  /*0a30*/  STG.E desc[UR6][R8.64], R19 ;  /* 0x0000001308007986 */ /* 0x0081e4000c101906 */
.L_x_13:
[----:B------:R-:W-:Y:S05]  /*0a40*/  @P1 EXIT ;  /* 0x000000000000194d */ /* 0x000fea0003800000 */
[----:B0-2-4-:R-:W0:Y:S01]  /*0a50*/  LDC.64 R2, c[0x0][0x380] ;  /* 0x0000e000ff027b82 */ /* 0x015e220000000a00 */
[----:B------:R-:W-:-:S05]  /*0a60*/  IADD3 R15, PT, PT, R15, R18, RZ ;  /* 0x000000120f0f7210 */ /* 0x000fca0007ffe0ff */
[CC--:B------:R-:W-:Y:S02]  /*0a70*/  IMAD R5, R17.reuse, R15.reuse, R14 ;  /* 0x0000000f11057224 */ /* 0x0c0fe400078e020e */
[----:B------:R-:W-:Y:S02]  /*0a80*/  IMAD R15, R17, R15, R16 ;  /* 0x0000000f110f7224 */ /* 0x000fe400078e0210 */
[----:B0-----:R-:W-:-:S04]  /*0a90*/  IMAD.WIDE R4, R5, 0x4, R2 ;  /* 0x0000000405047825 */ /* 0x001fc800078e0202 */
[----:B------:R-:W-:Y:S01]  /*0aa0*/  IMAD.WIDE R2, R15, 0x4, R2 ;  /* 0x000000040f027825 */ /* 0x000fe200078e0202 */
[----:B------:R-:W2:Y:S04]  /*0ab0*/  LDG.E R9, desc[UR6][R4.64] ;  /* 0x0000000604097981 */ /* 0x000ea8000c1e1900 */
[----:B------:R-:W3:Y:S04]  /*0ac0*/  LDG.E R7, desc[UR6][R2.64] ;  /* 0x0000000602077981 */ /* 0x000ee8000c1e1900 */
[----:B--2---:R-:W-:Y:S04]  /*0ad0*/  STG.E desc[UR6][R2.64], R9 ;  /* 0x0000000902007986 */ /* 0x004fe8000c101906 */
[----:B---3--:R-:W-:Y:S01]  /*0ae0*/  STG.E desc[UR6][R4.64], R7 ;  /* 0x0000000704007986 */ /* 0x008fe2000c101906 */
[----:B------:R-:W-:Y:S05]  /*0af0*/  EXIT ;  /* 0x000000000000794d */ /* 0x000fea0003800000 */
.L_x_14:
        /* <DEDUP_REMOVED lines=16> */
.L_x_76:


//--------------------- .text._Z15ChessUpsample2DPfS_iii --------------------------
	.section	.text._Z15ChessUpsample2DPfS_iii,"ax",@progbits
	.align	128
        .global         _Z15ChessUpsample2DPfS_iii
        .type           _Z15ChessUpsample2DPfS_iii,@function
        .size           _Z15ChessUpsample2DPfS_iii,(.L_x_77 - _Z15ChessUpsample2DPfS_iii)
        .other          _Z15ChessUpsample2DPfS_iii,@"STO_CUDA_ENTRY STV_DEFAULT"
_Z15ChessUpsample2DPfS_iii:
.text._Z15ChessUpsample2DPfS_iii:
[----:B------:R-:W-:Y:S01]  /*0000*/  LDC R1, c[0x0][0x37c] ;  /* 0x0000df00ff017b82 */ /* 0x000fe20000000800 */
[----:B------:R-:W0:Y:S01]  /*0010*/  S2R R7, SR_CTAID.X ;  /* 0x0000000000077919 */ /* 0x000e220000002500 */
[----:B------:R-:W1:Y:S01]  /*0020*/  LDCU UR6, c[0x0][0x364] ;  /* 0x00006c80ff0677ac */ /* 0x000e620008000800 */
[----:B------:R-:W0:Y:S01]  /*0030*/  S2R R2, SR_TID.X ;  /* 0x0000000000027919 */ /* 0x000e220000002100 */
[----:B------:R-:W2:Y:S01]  /*0040*/  LDCU UR8, c[0x0][0x398] ;  /* 0x00007300ff0877ac */ /* 0x000ea20008000800 */
[----:B------:R-:W1:Y:S01]  /*0050*/  S2R R0, SR_CTAID.Y ;  /* 0x0000000000007919 */ /* 0x000e620000002600 */
[----:B------:R-:W0:Y:S01]  /*0060*/  LDCU UR4, c[0x0][0x360] ;  /* 0x00006c00ff0477ac */ /* 0x000e220008000800 */
[----:B------:R-:W1:Y:S01]  /*0070*/  S2R R3, SR_TID.Y ;  /* 0x0000000000037919 */ /* 0x000e620000002200 */
[----:B------:R-:W3:Y:S01]  /*0080*/  LDCU.64 UR10, c[0x0][0x390] ;  /* 0x00007200ff0a77ac */ /* 0x000ee20008000a00 */
[----:B------:R-:W4:Y:S01]  /*0090*/  S2R R9, SR_CTAID.Z ;  /* 0x0000000000097919 */ /* 0x000f220000002700 */
[----:B------:R-:W4:Y:S01]  /*00a0*/  LDCU UR7, c[0x0][0x368] ;  /* 0x00006d00ff0777ac */ /* 0x000f220008000800 */
[----:B------:R-:W4:Y:S01]  /*00b0*/  S2R R4, SR_TID.Z ;  /* 0x0000000000047919 */ /* 0x000f220000002300 */
[----:B--2---:R-:W-:Y:S01]  /*00c0*/  ULEA UR5, UR8, 0xfffffffe, 0x1 ;  /* 0xfffffffe08057891 */ /* 0x004fe2000f8e08ff */
[----:B0-----:R-:W-:Y:S01]  /*00d0*/  IMAD R7, R7, UR4, R2 ;  /* 0x0000000407077c24 */ /* 0x001fe2000f8e0202 */
[----:B---3--:R-:W-:-:S04]  /*00e0*/  ULEA UR4, UR11, 0xfffffffe, 0x1 ;  /* 0xfffffffe0b047891 */ /* 0x008fc8000f8e08ff */
[----:B------:R-:W-:Y:S01]  /*00f0*/  ISETP.GT.AND P0, PT, R7, UR5, PT ;  /* 0x0000000507007c0c */ /* 0x000fe2000bf04270 */
[----:B-1----:R-:W-:-:S05]  /*0100*/  IMAD R0, R0, UR6, R3 ;  /* 0x0000000600007c24 */ /* 0x002fca000f8e0203 */
[----:B------:R-:W-:Y:S01]  /*0110*/  ISETP.GT.OR P0, PT, R0, UR4, P0 ;  /* 0x0000000400007c0c */ /* 0x000fe20008704670 */
[----:B----4-:R-:W-:-:S05]  /*0120*/  IMAD R9, R9, UR7, R4 ;  /* 0x0000000709097c24 */ /* 0x010fca000f8e0204 */
[----:B------:R-:W-:-:S13]  /*0130*/  ISETP.GE.OR P0, PT, R9, UR10, P0 ;  /* 0x0000000a09007c0c */ /* 0x000fda0008706670 */
[----:B------:R-:W-:Y:S05]  /*0140*/  @P0 EXIT ;  /* 0x000000000000094d */ /* 0x000fea0003800000 */
[----:B------:R-:W-:Y:S01]  /*0150*/  LOP3.LUT R2, R7, 0x1, R0, 0xc8, !PT ;  /* 0x0000000107027812 */ /* 0x000fe200078ec800 */
[----:B------:R-:W-:Y:S02]  /*0160*/  ULEA UR4, UR11, 0xffffffff, 0x1 ;  /* 0xffffffff0b047891 */ /* 0x000fe4000f8e08ff */
[----:B------:R-:W-:Y:S01]  /*0170*/  ULEA UR5, UR8, 0xffffffff, 0x1 ;  /* 0xffffffff08057891 */ /* 0x000fe2000f8e08ff */
[----:B------:R-:W-:Y:S01]  /*0180*/  ISETP.NE.U32.AND P0, PT, R2, 0x1, PT ;  /* 0x000000010200780c */ /* 0x000fe20003f05070 */
[----:B------:R-:W0:-:S12]  /*0190*/  LDCU.64 UR6, c[0x0][0x358] ;  /* 0x00006b00ff0677ac */ /* 0x000e180008000a00 */
[----:B------:R-:W-:Y:S05]  /*01a0*/  @!P0 BRA `(.L_x_15) ;  /* 0x0000000000388947 */ /* 0x000fea0003800000 */
[----:B------:R-:W1:Y:S01]  /*01b0*/  LDC.64 R2, c[0x0][0x380] ;  /* 0x0000e000ff027b82 */ /* 0x000e620000000a00 */
[----:B------:R-:W-:Y:S02]  /*01c0*/  SHF.R.U32.HI R4, RZ, 0x1, R0 ;  /* 0x00000001ff047819 */ /* 0x000fe40000011600 */
[----:B------:R-:W-:-:S03]  /*01d0*/  LEA.HI R5, R7, R7, RZ, 0x1 ;  /* 0x0000000707057211 */ /* 0x000fc600078f08ff */
[----:B------:R-:W-:Y:S01]  /*01e0*/  IMAD R4, R9, UR11, R4 ;  /* 0x0000000b09047c24 */ /* 0x000fe2000f8e0204 */
[----:B------:R-:W-:-:S05]  /*01f0*/  SHF.R.S32.HI R5, RZ, 0x1, R5 ;  /* 0x00000001ff057819 */ /* 0x000fca0000011405 */
[----:B------:R-:W-:-:S04]  /*0200*/  IMAD R5, R4, UR8, R5 ;  /* 0x0000000804057c24 */ /* 0x000fc8000f8e0205 */
[----:B-1----:R-:W-:Y:S02]  /*0210*/  IMAD.WIDE R2, R5, 0x4, R2 ;  /* 0x0000000405027825 */ /* 0x002fe400078e0202 */
[----:B------:R-:W1:Y:S04]  /*0220*/  LDC.64 R4, c[0x0][0x388] ;  /* 0x0000e200ff047b82 */ /* 0x000e680000000a00 */
[----:B0-----:R-:W2:Y:S01]  /*0230*/  LDG.E R3, desc[UR6][R2.64] ;  /* 0x0000000602037981 */ /* 0x001ea2000c1e1900 */
[----:B------:R-:W-:-:S04]  /*0240*/  IMAD R0, R9, UR4, R0 ;  /* 0x0000000409007c24 */ /* 0x000fc8000f8e0200 */
[----:B------:R-:W-:-:S04]  /*0250*/  IMAD R7, R0, UR5, R7 ;  /* 0x0000000500077c24 */ /* 0x000fc8000f8e0207 */
[----:B-1----:R-:W-:-:S05]  /*0260*/  IMAD.WIDE R4, R7, 0x4, R4 ;  /* 0x0000000407047825 */ /* 0x002fca00078e0204 */
[----:B--2---:R-:W-:Y:S01]  /*0270*/  STG.E desc[UR6][R4.64], R3 ;  /* 0x0000000304007986 */ /* 0x004fe2000c101906 */
[----:B------:R-:W-:Y:S05]  /*0280*/  EXIT ;  /* 0x000000000000794d */ /* 0x000fea0003800000 */
.L_x_15:
[----:B------:R-:W1:Y:S01]  /*0290*/  LDC.64 R2, c[0x0][0x388] ;  /* 0x0000e200ff027b82 */ /* 0x000e620000000a00 */
[----:B------:R-:W-:-:S04]  /*02a0*/  IMAD R0, R9, UR4, R0 ;  /* 0x0000000409007c24 */ /* 0x000fc8000f8e0200 */
[----:B------:R-:W-:-:S04]  /*02b0*/  IMAD R7, R0, UR5, R7 ;  /* 0x0000000500077c24 */ /* 0x000fc8000f8e0207 */
[----:B-1----:R-:W-:-:S05]  /*02c0*/  IMAD.WIDE R2, R7, 0x4, R2 ;  /* 0x0000000407027825 */ /* 0x002fca00078e0202 */
[----:B0-----:R-:W-:Y:S01]  /*02d0*/  STG.E desc[UR6][R2.64], RZ ;  /* 0x000000ff02007986 */ /* 0x001fe2000c101906 */
[----:B------:R-:W-:Y:S05]  /*02e0*/  EXIT ;  /* 0x000000000000794d */ /* 0x000fea0003800000 */
.L_x_16:
        /* <DEDUP_REMOVED lines=9> */
.L_x_77:


//--------------------- .text._Z9MaxPool2DPfS_iiiiiii --------------------------
	.section	.text._Z9MaxPool2DPfS_iiiiiii,"ax",@progbits
	.align	128
        .global         _Z9MaxPool2DPfS_iiiiiii
        .type           _Z9MaxPool2DPfS_iiiiiii,@function
        .size           _Z9MaxPool2DPfS_iiiiiii,(.L_x_78 - _Z9MaxPool2DPfS_iiiiiii)
        .other          _Z9MaxPool2DPfS_iiiiiii,@"STO_CUDA_ENTRY STV_DEFAULT"
_Z9MaxPool2DPfS_iiiiiii:
.text._Z9MaxPool2DPfS_iiiiiii:
[----:B------:R-:W-:Y:S08]  /*0000*/  LDC R1, c[0x0][0x37c] ;  /* 0x0000df00ff017b82 */ /* 0x000ff00000000800 */
[----:B------:R-:W0:Y:S01]  /*0010*/  LDC R6, c[0x0][0x3a4] ;  /* 0x0000e900ff067b82 */ /* 0x000e220000000800 */
[----:B------:R-:W1:Y:S01]  /*0020*/  S2R R15, SR_CTAID.Z ;  /* 0x00000000000f7919 */ /* 0x000e620000002700 */
[----:B------:R-:W2:Y:S01]  /*0030*/  LDCU UR4, c[0x0][0x364] ;  /* 0x00006c80ff0477ac */ /* 0x000ea20008000800 */
[----:B------:R-:W1:Y:S01]  /*0040*/  S2R R16, SR_TID.Z ;  /* 0x0000000000107919 */ /* 0x000e620000002300 */
[----:B------:R-:W3:Y:S04]  /*0050*/  LDCU UR5, c[0x0][0x360] ;  /* 0x00006c00ff0577ac */ /* 0x000ee80008000800 */
[----:B------:R-:W4:Y:S01]  /*0060*/  LDC R8, c[0x0][0x3a8] ;  /* 0x0000ea00ff087b82 */ /* 0x000f220000000800 */
[----:B------:R-:W1:Y:S01]  /*0070*/  LDCU UR6, c[0x0][0x368] ;  /* 0x00006d00ff0677ac */ /* 0x000e620008000800 */
[----:B------:R-:W5:Y:S06]  /*0080*/  LDCU UR7, c[0x0][0x390] ;  /* 0x00007200ff0777ac */ /* 0x000f6c0008000800 */
[----:B------:R-:W2:Y:S01]  /*0090*/  LDC R7, c[0x0][0x394] ;  /* 0x0000e500ff077b82 */ /* 0x000ea20000000800 */
[----:B0-----:R-:W-:-:S07]  /*00a0*/  IABS R2, R6 ;  /* 0x0000000600027213 */ /* 0x001fce0000000000 */
[----:B------:R-:W0:Y:S01]  /*00b0*/  LDC R9, c[0x0][0x398] ;  /* 0x0000e600ff097b82 */ /* 0x000e220000000800 */
[----:B------:R-:W3:Y:S01]  /*00c0*/  I2F.RP R3, R2 ;  /* 0x0000000200037306 */ /* 0x000ee20000209400 */
[----:B----4-:R-:W-:-:S07]  /*00d0*/  IABS R0, R8 ;  /* 0x0000000800007213 */ /* 0x010fce0000000000 */
[----:B------:R-:W4:Y:S08]  /*00e0*/  I2F.RP R12, R0 ;  /* 0x00000000000c7306 */ /* 0x000f300000209400 */
[----:B---3--:R-:W3:Y:S08]  /*00f0*/  MUFU.RCP R3, R3 ;  /* 0x0000000300037308 */ /* 0x008ef00000001000 */
[----:B----4-:R-:W4:Y:S01]  /*0100*/  MUFU.RCP R12, R12 ;  /* 0x0000000c000c7308 */ /* 0x010f220000001000 */
[----:B---3--:R-:W-:-:S07]  /*0110*/  VIADD R10, R3, 0xffffffe ;  /* 0x0ffffffe030a7836 */ /* 0x008fce0000000000 */
[----:B------:R3:W5:Y:S01]  /*0120*/  F2I.FTZ.U32.TRUNC.NTZ R11, R10 ;  /* 0x0000000a000b7305 */ /* 0x000762000021f000 */
[----:B----4-:R-:W-:Y:S01]  /*0130*/  VIADD R4, R12, 0xffffffe ;  /* 0x0ffffffe0c047836 */ /* 0x010fe20000000000 */
[----:B--2---:R-:W-:-:S06]  /*0140*/  IABS R12, R7 ;  /* 0x00000007000c7213 */ /* 0x004fcc0000000000 */
[----:B------:R2:W4:Y:S01]  /*0150*/  F2I.FTZ.U32.TRUNC.NTZ R5, R4 ;  /* 0x0000000400057305 */ /* 0x000522000021f000 */
[----:B---3--:R-:W-:Y:S02]  /*0160*/  IMAD.MOV.U32 R10, RZ, RZ, RZ ;  /* 0x000000ffff0a7224 */ /* 0x008fe400078e00ff */
[----:B-----5:R-:W-:Y:S02]  /*0170*/  IMAD.MOV R13, RZ, RZ, -R11 ;  /* 0x000000ffff0d7224 */ /* 0x020fe400078e0a0b */
[----:B--2---:R-:W-:Y:S02]  /*0180*/  IMAD.MOV.U32 R4, RZ, RZ, RZ ;  /* 0x000000ffff047224 */ /* 0x004fe400078e00ff */
[----:B------:R-:W-:Y:S02]  /*0190*/  IMAD R3, R13, R2, RZ ;  /* 0x000000020d037224 */ /* 0x000fe400078e02ff */
[----:B----4-:R-:W-:Y:S02]  /*01a0*/  IMAD.MOV R14, RZ, RZ, -R5 ;  /* 0x000000ffff0e7224 */ /* 0x010fe400078e0a05 */
[----:B------:R-:W-:-:S04]  /*01b0*/  IMAD.HI.U32 R10, R11, R3, R10 ;  /* 0x000000030b0a7227 */ /* 0x000fc800078e000a */
[----:B------:R-:W-:Y:S02]  /*01c0*/  IMAD.MOV.U32 R13, RZ, RZ, R14 ;  /* 0x000000ffff0d7224 */ /* 0x000fe400078e000e */
[----:B------:R-:W-:Y:S01]  /*01d0*/  IMAD.MOV.U32 R3, RZ, RZ, R12 ;  /* 0x000000ffff037224 */ /* 0x000fe200078e000c */
[----:B0-----:R-:W-:Y:S01]  /*01e0*/  IABS R12, R9 ;  /* 0x00000009000c7213 */ /* 0x001fe20000000000 */
[----:B------:R-:W-:Y:S01]  /*01f0*/  IMAD R11, R13, R0, RZ ;  /* 0x000000000d0b7224 */ /* 0x000fe200078e02ff */
[----:B------:R-:W0:Y:S01]  /*0200*/  S2R R14, SR_TID.X ;  /* 0x00000000000e7919 */ /* 0x000e220000002100 */
[----:B------:R-:W-:Y:S01]  /*0210*/  IMAD.HI.U32 R10, R10, R3, RZ ;  /* 0x000000030a0a7227 */ /* 0x000fe200078e00ff */
[----:B------:R-:W0:Y:S03]  /*0220*/  S2R R13, SR_CTAID.X ;  /* 0x00000000000d7919 */ /* 0x000e260000002500 */
[----:B------:R-:W-:-:S04]  /*0230*/  IMAD.HI.U32 R4, R5, R11, R4 ;  /* 0x0000000b05047227 */ /* 0x000fc800078e0004 */
[----:B------:R-:W-:Y:S02]  /*0240*/  IMAD.MOV.U32 R11, RZ, RZ, R12 ;  /* 0x000000ffff0b7224 */ /* 0x000fe400078e000c */
[----:B------:R-:W-:Y:S01]  /*0250*/  IMAD.MOV R5, RZ, RZ, -R10 ;  /* 0x000000ffff057224 */ /* 0x000fe200078e0a0a */
[----:B------:R-:W2:Y:S01]  /*0260*/  S2R R12, SR_TID.Y ;  /* 0x00000000000c7919 */ /* 0x000ea20000002200 */
[----:B------:R-:W-:-:S04]  /*0270*/  IMAD.HI.U32 R4, R4, R11, RZ ;  /* 0x0000000b04047227 */ /* 0x000fc800078e00ff */
[----:B------:R-:W-:Y:S02]  /*0280*/  IMAD R3, R2, R5, R3 ;  /* 0x0000000502037224 */ /* 0x000fe400078e0203 */
[----:B------:R-:W-:-:S03]  /*0290*/  IMAD.MOV R5, RZ, RZ, -R4 ;  /* 0x000000ffff057224 */ /* 0x000fc600078e0a04 */
[----:B------:R-:W-:Y:S01]  /*02a0*/  ISETP.GT.U32.AND P3, PT, R2, R3, PT ;  /* 0x000000030200720c */ /* 0x000fe20003f64070 */
[C---:B------:R-:W-:Y:S02]  /*02b0*/  IMAD R5, R0.reuse, R5, R11 ;  /* 0x0000000500057224 */ /* 0x040fe400078e020b */
[----:B------:R-:W2:Y:S03]  /*02c0*/  S2R R11, SR_CTAID.Y ;  /* 0x00000000000b7919 */ /* 0x000ea60000002600 */
[----:B------:R-:W-:-:S07]  /*02d0*/  ISETP.GT.U32.AND P1, PT, R0, R5, PT ;  /* 0x000000050000720c */ /* 0x000fce0003f24070 */
[----:B------:R-:W-:Y:S02]  /*02e0*/  @!P3 IMAD.IADD R3, R3, 0x1, -R2 ;  /* 0x000000010303b824 */ /* 0x000fe400078e0a02 */
[----:B------:R-:W-:Y:S01]  /*02f0*/  @!P3 VIADD R10, R10, 0x1 ;  /* 0x000000010a0ab836 */ /* 0x000fe20000000000 */
[----:B------:R-:W-:Y:S02]  /*0300*/  ISETP.NE.AND P3, PT, R6, RZ, PT ;  /* 0x000000ff0600720c */ /* 0x000fe40003f65270 */
[----:B------:R-:W-:Y:S01]  /*0310*/  ISETP.GE.U32.AND P4, PT, R3, R2, PT ;  /* 0x000000020300720c */ /* 0x000fe20003f86070 */
[----:B------:R-:W-:Y:S01]  /*0320*/  @!P1 IMAD.IADD R5, R5, 0x1, -R0 ;  /* 0x0000000105059824 */ /* 0x000fe200078e0a00 */
[----:B------:R-:W-:Y:S01]  /*0330*/  LOP3.LUT R2, R7, R6, RZ, 0x3c, !PT ;  /* 0x0000000607027212 */ /* 0x000fe200078e3cff */
[----:B------:R-:W-:Y:S01]  /*0340*/  @!P1 VIADD R4, R4, 0x1 ;  /* 0x0000000104049836 */ /* 0x000fe20000000000 */
[----:B------:R-:W-:Y:S02]  /*0350*/  ISETP.NE.AND P1, PT, R8, RZ, PT ;  /* 0x000000ff0800720c */ /* 0x000fe40003f25270 */
[----:B------:R-:W-:Y:S01]  /*0360*/  ISETP.GE.U32.AND P2, PT, R5, R0, PT ;  /* 0x000000000500720c */ /* 0x000fe20003f46070 */
[----:B0-----:R-:W-:Y:S01]  /*0370*/  IMAD R5, R13, UR5, R14 ;  /* 0x000000050d057c24 */ /* 0x001fe2000f8e020e */
[----:B------:R-:W-:-:S02]  /*0380*/  ISETP.GE.AND P0, PT, R2, RZ, PT ;  /* 0x000000ff0200720c */ /* 0x000fc40003f06270 */
[----:B------:R-:W-:-:S03]  /*0390*/  LOP3.LUT R0, R9, R8, RZ, 0x3c, !PT ;  /* 0x0000000809007212 */ /* 0x000fc600078e3cff */
[----:B------:R-:W-:Y:S01]  /*03a0*/  @P4 VIADD R10, R10, 0x1 ;  /* 0x000000010a0a4836 */ /* 0x000fe20000000000 */
[----:B------:R-:W-:-:S03]  /*03b0*/  ISETP.GE.AND P4, PT, R0, RZ, PT ;  /* 0x000000ff0000720c */ /* 0x000fc60003f86270 */
[----:B------:R-:W-:Y:S02]  /*03c0*/  IMAD.MOV.U32 R0, RZ, RZ, R10 ;  /* 0x000000ffff007224 */ /* 0x000fe400078e000a */
[----:B------:R-:W-:Y:S02]  /*03d0*/  @P2 VIADD R4, R4, 0x1 ;  /* 0x0000000104042836 */ /* 0x000fe40000000000 */
[----:B------:R-:W-:Y:S01]  /*03e0*/  @!P0 IMAD.MOV R0, RZ, RZ, -R0 ;  /* 0x000000ffff008224 */ /* 0x000fe200078e0a00 */
[----:B------:R-:W-:Y:S01]  /*03f0*/  @!P3 LOP3.LUT R0, RZ, R6, RZ, 0x33, !PT ;  /* 0x00000006ff00b212 */ /* 0x000fe200078e33ff */
[----:B--2---:R-:W-:Y:S02]  /*0400*/  IMAD R3, R11, UR4, R12 ;  /* 0x000000040b037c24 */ /* 0x004fe4000f8e020c */
[----:B------:R-:W-:Y:S02]  /*0410*/  IMAD.MOV.U32 R2, RZ, RZ, R4 ;  /* 0x000000ffff027224 */ /* 0x000fe400078e0004 */
[----:B-1----:R-:W-:Y:S01]  /*0420*/  IMAD R4, R15, UR6, R16 ;  /* 0x000000060f047c24 */ /* 0x002fe2000f8e0210 */
[----:B------:R-:W-:Y:S01]  /*0430*/  ISETP.GE.AND P0, PT, R3, R0, PT ;  /* 0x000000000300720c */ /* 0x000fe20003f06270 */
[----:B------:R-:W-:Y:S01]  /*0440*/  @!P4 IMAD.MOV R2, RZ, RZ, -R2 ;  /* 0x000000ffff02c224 */ /* 0x000fe200078e0a02 */
[----:B------:R-:W-:-:S02]  /*0450*/  @!P1 LOP3.LUT R2, RZ, R8, RZ, 0x33, !PT ;  /* 0x00000008ff029212 */ /* 0x000fc400078e33ff */
[----:B------:R-:W-:-:S04]  /*0460*/  ISETP.GE.OR P0, PT, R4, UR7, P0 ;  /* 0x0000000704007c0c */ /* 0x000fc80008706670 */
[----:B------:R-:W-:-:S13]  /*0470*/  ISETP.GE.OR P0, PT, R5, R2, P0 ;  /* 0x000000020500720c */ /* 0x000fda0000706670 */
[----:B------:R-:W-:Y:S05]  /*0480*/  @P0 EXIT ;  /* 0x000000000000094d */ /* 0x000fea0003800000 */
[----:B------:R-:W0:Y:S01]  /*0490*/  LDC.64 R10, c[0x0][0x380] ;  /* 0x0000e000ff0a7b82 */ /* 0x000e220000000a00 */
[----:B------:R-:W-:Y:S01]  /*04a0*/  IMAD R12, R4, R7, RZ ;  /* 0x00000007040c7224 */ /* 0x000fe200078e02ff */
[----:B------:R-:W1:Y:S01]  /*04b0*/  LDCU.64 UR8, c[0x0][0x358] ;  /* 0x00006b00ff0877ac */ /* 0x000e620008000a00 */
[----:B------:R-:W-:Y:S02]  /*04c0*/  IMAD R6, R3, R6, RZ ;  /* 0x0000000603067224 */ /* 0x000fe400078e02ff */
[-C--:B------:R-:W-:Y:S02]  /*04d0*/  IMAD R12, R12, R9.reuse, RZ ;  /* 0x000000090c0c7224 */ /* 0x080fe400078e02ff */
[----:B------:R-:W-:Y:S02]  /*04e0*/  IMAD R13, R5, R8, RZ ;  /* 0x00000008050d7224 */ /* 0x000fe400078e02ff */
[----:B------:R-:W-:-:S04]  /*04f0*/  IMAD R8, R6, R9, R12 ;  /* 0x0000000906087224 */ /* 0x000fc800078e020c */
[----:B------:R-:W-:Y:S02]  /*0500*/  IMAD.IADD R15, R8, 0x1, R13 ;  /* 0x00000001080f7824 */ /* 0x000fe400078e020d */
[----:B------:R-:W2:Y:S02]  /*0510*/  LDC R8, c[0x0][0x39c] ;  /* 0x0000e700ff087b82 */ /* 0x000ea40000000800 */
[----:B0-----:R-:W-:-:S05]  /*0520*/  IMAD.WIDE R10, R15, 0x4, R10 ;  /* 0x000000040f0a7825 */ /* 0x001fca00078e020a */
[----:B-1----:R0:W5:Y:S01]  /*0530*/  LDG.E R22, desc[UR8][R10.64] ;  /* 0x000000080a167981 */ /* 0x002162000c1e1900 */
[----:B------:R-:W-:Y:S01]  /*0540*/  ISETP.GE.AND P0, PT, R6, R7, PT ;  /* 0x000000070600720c */ /* 0x000fe20003f06270 */
[----:B------:R-:W-:Y:S03]  /*0550*/  BSSY.RECONVERGENT B3, `(.L_x_17) ;  /* 0x00000be000037945 */ /* 0x000fe60003800200 */
[----:B--2---:R-:W-:-:S13]  /*0560*/  ISETP.LT.OR P0, PT, R8, 0x1, P0 ;  /* 0x000000010800780c */ /* 0x004fda0000701670 */
[----:B0-----:R-:W-:Y:S05]  /*0570*/  @P0 BRA `(.L_x_18) ;  /* 0x0000000800ec0947 */ /* 0x001fea0003800000 */
[----:B------:R-:W0:Y:S01]  /*0580*/  LDCU UR7, c[0x0][0x3a0] ;  /* 0x00007400ff0777ac */ /* 0x000e220008000800 */
[----:B------:R-:W-:Y:S01]  /*0590*/  LOP3.LUT R8, RZ, R13, RZ, 0x33, !PT ;  /* 0x0000000dff087212 */ /* 0x000fe200078e33ff */
[----:B------:R-:W-:Y:S01]  /*05a0*/  IMAD.MOV.U32 R11, RZ, RZ, RZ ;  /* 0x000000ffff0b7224 */ /* 0x000fe200078e00ff */
[----:B------:R-:W-:Y:S01]  /*05b0*/  ISETP.GE.AND P1, PT, R13, R9, PT ;  /* 0x000000090d00720c */ /* 0x000fe20003f26270 */
[----:B------:R-:W1:Y:S01]  /*05c0*/  LDCU.64 UR4, c[0x0][0x380] ;  /* 0x00007000ff0477ac */ /* 0x000e620008000a00 */
[----:B0-----:R-:W-:Y:S02]  /*05d0*/  UIADD3 UR6, UPT, UPT, UR7, -0x1, URZ ;  /* 0xffffffff07067890 */ /* 0x001fe4000fffe0ff */
[----:B------:R-:W-:Y:S01]  /*05e0*/  ISETP.LT.AND P1, PT, RZ, UR7, !P1 ;  /* 0x00000007ff007c0c */ /* 0x000fe2000cf21270 */
[----:B-1----:R-:W-:-:S03]  /*05f0*/  UIADD3 UR4, UP0, UPT, UR4, 0x8, URZ ;  /* 0x0000000804047890 */ /* 0x002fc6000ff1e0ff */
[----:B------:R-:W-:Y:S01]  /*0600*/  VIADDMNMX.U32 R8, R8, R9, UR6, PT ;  /* 0x0000000608087e46 */ /* 0x000fe2000b800009 */
[----:B------:R-:W-:Y:S01]  /*0610*/  IMAD.IADD R9, R12, 0x1, R13 ;  /* 0x000000010c097824 */ /* 0x000fe200078e020d */
[----:B------:R-:W-:Y:S01]  /*0620*/  UIADD3.X UR5, UPT, UPT, URZ, UR5, URZ, UP0, !UPT ;  /* 0x00000005ff057290 */ /* 0x000fe200087fe4ff */
[----:B------:R-:W-:Y:S02]  /*0630*/  IMAD.U32 R14, RZ, RZ, UR4 ;  /* 0x00000004ff0e7e24 */ /* 0x000fe4000f8e00ff */
[----:B------:R-:W-:-:S03]  /*0640*/  VIADD R7, R8, 0x1 ;  /* 0x0000000108077836 */ /* 0x000fc60000000000 */
[----:B------:R-:W-:Y:S02]  /*0650*/  IMAD.U32 R15, RZ, RZ, UR5 ;  /* 0x00000005ff0f7e24 */ /* 0x000fe4000f8e00ff */
[C---:B------:R-:W-:Y:S02]  /*0660*/  LOP3.LUT R10, R7.reuse, 0xfffffffc, RZ, 0xc0, !PT ;  /* 0xfffffffc070a7812 */ /* 0x040fe400078ec0ff */
[----:B------:R-:W-:-:S03]  /*0670*/  LOP3.LUT R12, R7, 0x3, RZ, 0xc0, !PT ;  /* 0x00000003070c7812 */ /* 0x000fc600078ec0ff */
[----:B------:R-:W-:-:S07]  /*0680*/  IMAD.MOV R13, RZ, RZ, -R10 ;  /* 0x000000ffff0d7224 */ /* 0x000fce00078e0a0a */
.L_x_33:
[----:B------:R-:W-:Y:S01]  /*0690*/  BSSY.RECONVERGENT B2, `(.L_x_19) ;  /* 0x00000a2000027945 */ /* 0x000fe20003800200 */
[----:B------:R-:W-:-:S03]  /*06a0*/  IMAD.IADD R20, R6, 0x1, R11 ;  /* 0x0000000106147824 */ /* 0x000fc600078e020b */
[----:B------:R-:W-:Y:S05]  /*06b0*/  @!P1 BRA `(.L_x_20) ;  /* 0x00000008007c9947 */ /* 0x000fea0003800000 */
[----:B------:R-:W0:Y:S01]  /*06c0*/  LDCU UR4, c[0x0][0x398] ;  /* 0x00007300ff0477ac */ /* 0x000e220008000800 */
[----:B------:R-:W-:Y:S01]  /*06d0*/  ISETP.GE.U32.AND P0, PT, R8, 0x3, PT ;  /* 0x000000030800780c */ /* 0x000fe20003f06070 */
[----:B------:R-:W-:Y:S01]  /*06e0*/  BSSY.RECONVERGENT B1, `(.L_x_21) ;  /* 0x000008b000017945 */ /* 0x000fe20003800200 */
[----:B------:R-:W-:Y:S02]  /*06f0*/  IMAD.MOV.U32 R18, RZ, RZ, RZ ;  /* 0x000000ffff127224 */ /* 0x000fe400078e00ff */
[----:B0-----:R-:W-:-:S09]  /*0700*/  IMAD R21, R20, UR4, R9 ;  /* 0x0000000414157c24 */ /* 0x001fd2000f8e0209 */
[----:B------:R-:W-:Y:S05]  /*0710*/  @!P0 BRA `(.L_x_22) ;  /* 0x00000008001c8947 */ /* 0x000fea0003800000 */
[----:B------:R-:W-:Y:S01]  /*0720*/  IMAD.MOV R7, RZ, RZ, -R10 ;  /* 0x000000ffff077224 */ /* 0x000fe200078e0a0a */
[----:B------:R-:W-:Y:S01]  /*0730*/  BSSY.RELIABLE B0, `(.L_x_23) ;  /* 0x0000071000007945 */ /* 0x000fe20003800100 */
[----:B------:R-:W-:-:S03]  /*0740*/  IMAD.MOV.U32 R23, RZ, RZ, R21 ;  /* 0x000000ffff177224 */ /* 0x000fc600078e0015 */
[----:B------:R-:W-:Y:S01]  /*0750*/  ISETP.GE.AND P0, PT, R7, RZ, PT ;  /* 0x000000ff0700720c */ /* 0x000fe20003f06270 */
[----:B------:R-:W-:-:S12]  /*0760*/  IMAD.MOV.U32 R7, RZ, RZ, R13 ;  /* 0x000000ffff077224 */ /* 0x000fd800078e000d */
[----:B------:R-:W-:Y:S05]  /*0770*/  @P0 BRA `(.L_x_24) ;  /* 0x0000000400b00947 */ /* 0x000fea0003800000 */
[----:B------:R-:W-:Y:S01]  /*0780*/  IMAD.MOV R16, RZ, RZ, -R7 ;  /* 0x000000ffff107224 */ /* 0x000fe200078e0a07 */
[----:B------:R-:W-:Y:S01]  /*0790*/  BSSY.RECONVERGENT B4, `(.L_x_25) ;  /* 0x0000043000047945 */ /* 0x000fe20003800200 */
[----:B------:R-:W-:-:S03]  /*07a0*/  PLOP3.LUT P0, PT, PT, PT, PT, 0x80, 0x8 ;  /* 0x000000000008781c */ /* 0x000fc60003f0f070 */
[----:B------:R-:W-:-:S13]  /*07b0*/  ISETP.GT.AND P2, PT, R16, 0xc, PT ;  /* 0x0000000c1000780c */ /* 0x000fda0003f44270 */
[----:B------:R-:W-:Y:S05]  /*07c0*/  @!P2 BRA `(.L_x_26) ;  /* 0x0000000000fca947 */ /* 0x000fea0003800000 */
[----:B------:R-:W-:Y:S01]  /*07d0*/  BSSY.RECONVERGENT B5, `(.L_x_27) ;  /* 0x000003d000057945 */ /* 0x000fe20003800200 */
[----:B------:R-:W-:-:S13]  /*07e0*/  PLOP3.LUT P0, PT, PT, PT, PT, 0x8, 0x80 ;  /* 0x000000000080781c */ /* 0x000fda0003f0e170 */
.L_x_28:
[----:B------:R-:W-:-:S05]  /*07f0*/  IMAD.WIDE R16, R23, 0x4, R14 ;  /* 0x0000000417107825 */ /* 0x000fca00078e020e */
[----:B------:R-:W2:Y:S04]  /*0800*/  LDG.E R29, desc[UR8][R16.64+-0x8] ;  /* 0xfffff808101d7981 */ /* 0x000ea8000c1e1900 */
[----:B------:R-:W3:Y:S04]  /*0810*/  LDG.E R25, desc[UR8][R16.64+-0x4] ;  /* 0xfffffc0810197981 */ /* 0x000ee8000c1e1900 */
[----:B------:R-:W4:Y:S04]  /*0820*/  LDG.E R27, desc[UR8][R16.64] ;  /* 0x00000008101b7981 */ /* 0x000f28000c1e1900 */
[----:B------:R0:W4:Y:S01]  /*0830*/  LDG.E R28, desc[UR8][R16.64+0x4] ;  /* 0x00000408101c7981 */ /* 0x000122000c1e1900 */
[----:B------:R-:W-:-:S04]  /*0840*/  VIADD R19, R23, 0x4 ;  /* 0x0000000417137836 */ /* 0x000fc80000000000 */
[----:B------:R-:W-:-:S05]  /*0850*/  IMAD.WIDE R18, R19, 0x4, R14 ;  /* 0x0000000413127825 */ /* 0x000fca00078e020e */
[----:B------:R-:W4:Y:S04]  /*0860*/  LDG.E R24, desc[UR8][R18.64+-0x8] ;  /* 0xfffff80812187981 */ /* 0x000f28000c1e1900 */
[----:B------:R-:W4:Y:S01]  /*0870*/  LDG.E R26, desc[UR8][R18.64+-0x4] ;  /* 0xfffffc08121a7981 */ /* 0x000f22000c1e1900 */
[----:B0-----:R-:W-:-:S04]  /*0880*/  VIADD R17, R23, 0x8 ;  /* 0x0000000817117836 */ /* 0x001fc80000000000 */
[----:B------:R-:W-:Y:S01]  /*0890*/  IMAD.WIDE R16, R17, 0x4, R14 ;  /* 0x0000000411107825 */ /* 0x000fe200078e020e */
[----:B--2--5:R-:W-:-:S04]  /*08a0*/  FSETP.GT.AND P2, PT, R29, R22, PT ;  /* 0x000000161d00720b */ /* 0x024fc80003f44000 */
[----:B------:R-:W-:-:S04]  /*08b0*/  FSEL R22, R29, R22, P2 ;  /* 0x000000161d167208 */ /* 0x000fc80001000000 */
[----:B---3--:R-:W-:-:S04]  /*08c0*/  FSETP.GT.AND P2, PT, R25, R22, PT ;  /* 0x000000161900720b */ /* 0x008fc80003f44000 */
[----:B------:R-:W-:Y:S02]  /*08d0*/  FSEL R29, R25, R22, P2 ;  /* 0x00000016191d7208 */ /* 0x000fe40001000000 */
[----:B------:R-:W2:Y:S02]  /*08e0*/  LDG.E R25, desc[UR8][R18.64] ;  /* 0x0000000812197981 */ /* 0x000ea4000c1e1900 */
[CC--:B----4-:R-:W-:Y:S02]  /*08f0*/  FSETP.GT.AND P2, PT, R27.reuse, R29.reuse, PT ;  /* 0x0000001d1b00720b */ /* 0x0d0fe40003f44000 */
[----:B------:R0:W3:Y:S02]  /*0900*/  LDG.E R22, desc[UR8][R18.64+0x4] ;  /* 0x0000040812167981 */ /* 0x0000e4000c1e1900 */
[----:B------:R-:W-:-:S04]  /*0910*/  FSEL R27, R27, R29, P2 ;  /* 0x0000001d1b1b7208 */ /* 0x000fc80001000000 */
[----:B------:R-:W-:-:S04]  /*0920*/  FSETP.GT.AND P2, PT, R28, R27, PT ;  /* 0x0000001b1c00720b */ /* 0x000fc80003f44000 */
[----:B------:R-:W-:Y:S02]  /*0930*/  FSEL R29, R28, R27, P2 ;  /* 0x0000001b1c1d7208 */ /* 0x000fe40001000000 */
[----:B------:R-:W4:Y:S02]  /*0940*/  LDG.E R27, desc[UR8][R16.64+-0x8] ;  /* 0xfffff808101b7981 */ /* 0x000f24000c1e1900 */
[CC--:B------:R-:W-:Y:S01]  /*0950*/  FSETP.GT.AND P2, PT, R24.reuse, R29.reuse, PT ;  /* 0x0000001d1800720b */ /* 0x0c0fe20003f44000 */
[----:B0-----:R-:W-:Y:S01]  /*0960*/  VIADD R19, R23, 0xc ;  /* 0x0000000c17137836 */ /* 0x001fe20000000000 */
[----:B------:R-:W4:Y:S02]  /*0970*/  LDG.E R28, desc[UR8][R16.64+0x4] ;  /* 0x00000408101c7981 */ /* 0x000f24000c1e1900 */
[----:B------:R-:W-:Y:S02]  /*0980*/  FSEL R29, R24, R29, P2 ;  /* 0x0000001d181d7208 */ /* 0x000fe40001000000 */
[----:B------:R-:W4:Y:S02]  /*0990*/  LDG.E R24, desc[UR8][R16.64+-0x4] ;  /* 0xfffffc0810187981 */ /* 0x000f24000c1e1900 */
[----:B------:R-:W-:-:S04]  /*09a0*/  FSETP.GT.AND P2, PT, R26, R29, PT ;  /* 0x0000001d1a00720b */ /* 0x000fc80003f44000 */
[----:B------:R-:W-:Y:S02]  /*09b0*/  FSEL R18, R26, R29, P2 ;  /* 0x0000001d1a127208 */ /* 0x000fe40001000000 */
[----:B------:R-:W4:Y:S02]  /*09c0*/  LDG.E R26, desc[UR8][R16.64] ;  /* 0x00000008101a7981 */ /* 0x000f24000c1e1900 */
[----:B--2---:R-:W-:-:S04]  /*09d0*/  FSETP.GT.AND P2, PT, R25, R18, PT ;  /* 0x000000121900720b */ /* 0x004fc80003f44000 */
[----:B------:R-:W-:Y:S01]  /*09e0*/  FSEL R25, R25, R18, P2 ;  /* 0x0000001219197208 */ /* 0x000fe20001000000 */
[----:B------:R-:W-:-:S03]  /*09f0*/  IMAD.WIDE R18, R19, 0x4, R14 ;  /* 0x0000000413127825 */ /* 0x000fc600078e020e */
[CC--:B---3--:R-:W-:Y:S02]  /*0a00*/  FSETP.GT.AND P2, PT, R22.reuse, R25.reuse, PT ;  /* 0x000000191600720b */ /* 0x0c8fe40003f44000 */
[----:B------:R-:W2:Y:S02]  /*0a10*/  LDG.E R16, desc[UR8][R18.64] ;  /* 0x0000000812107981 */ /* 0x000ea4000c1e1900 */
[----:B------:R-:W-:Y:S02]  /*0a20*/  FSEL R25, R22, R25, P2 ;  /* 0x0000001916197208 */ /* 0x000fe40001000000 */
[----:B------:R-:W3:Y:S02]  /*0a30*/  LDG.E R22, desc[UR8][R18.64+-0x8] ;  /* 0xfffff80812167981 */ /* 0x000ee4000c1e1900 */
[CC--:B----4-:R-:W-:Y:S02]  /*0a40*/  FSETP.GT.AND P2, PT, R27.reuse, R25.reuse, PT ;  /* 0x000000191b00720b */ /* 0x0d0fe40003f44000 */
[----:B------:R-:W4:Y:S02]  /*0a50*/  LDG.E R17, desc[UR8][R18.64+0x4] ;  /* 0x0000040812117981 */ /* 0x000f24000c1e1900 */
[----:B------:R-:W-:-:S02]  /*0a60*/  FSEL R27, R27, R25, P2 ;  /* 0x000000191b1b7208 */ /* 0x000fc40001000000 */
[----:B------:R-:W2:Y:S02]  /*0a70*/  LDG.E R25, desc[UR8][R18.64+-0x4] ;  /* 0xfffffc0812197981 */ /* 0x000ea4000c1e1900 */
[----:B------:R-:W-:-:S04]  /*0a80*/  FSETP.GT.AND P2, PT, R24, R27, PT ;  /* 0x0000001b1800720b */ /* 0x000fc80003f44000 */
[----:B------:R-:W-:-:S04]  /*0a90*/  FSEL R27, R24, R27, P2 ;  /* 0x0000001b181b7208 */ /* 0x000fc80001000000 */
[----:B------:R-:W-:-:S04]  /*0aa0*/  FSETP.GT.AND P2, PT, R26, R27, PT ;  /* 0x0000001b1a00720b */ /* 0x000fc80003f44000 */
[----:B------:R-:W-:-:S04]  /*0ab0*/  FSEL R27, R26, R27, P2 ;  /* 0x0000001b1a1b7208 */ /* 0x000fc80001000000 */
[----:B------:R-:W-:-:S04]  /*0ac0*/  FSETP.GT.AND P2, PT, R28, R27, PT ;  /* 0x0000001b1c00720b */ /* 0x000fc80003f44000 */
[----:B------:R-:W-:Y:S01]  /*0ad0*/  FSEL R27, R28, R27, P2 ;  /* 0x0000001b1c1b7208 */ /* 0x000fe20001000000 */
[----:B------:R-:W-:-:S05]  /*0ae0*/  VIADD R7, R7, 0x10 ;  /* 0x0000001007077836 */ /* 0x000fca0000000000 */
[----:B------:R-:W-:Y:S01]  /*0af0*/  ISETP.GE.AND P3, PT, R7, -0xc, PT ;  /* 0xfffffff40700780c */ /* 0x000fe20003f66270 */
[----:B------:R-:W-:Y:S01]  /*0b00*/  VIADD R23, R23, 0x10 ;  /* 0x0000001017177836 */ /* 0x000fe20000000000 */
[----:B---3--:R-:W-:-:S04]  /*0b10*/  FSETP.GT.AND P2, PT, R22, R27, PT ;  /* 0x0000001b1600720b */ /* 0x008fc80003f44000 */
[----:B------:R-:W-:-:S04]  /*0b20*/  FSEL R22, R22, R27, P2 ;  /* 0x0000001b16167208 */ /* 0x000fc80001000000 */
[----:B--2---:R-:W-:-:S04]  /*0b30*/  FSETP.GT.AND P2, PT, R25, R22, PT ;  /* 0x000000161900720b */ /* 0x004fc80003f44000 */
[----:B------:R-:W-:-:S04]  /*0b40*/  FSEL R25, R25, R22, P2 ;  /* 0x0000001619197208 */ /* 0x000fc80001000000 */
[----:B------:R-:W-:-:S04]  /*0b50*/  FSETP.GT.AND P2, PT, R16, R25, PT ;  /* 0x000000191000720b */ /* 0x000fc80003f44000 */
[----:B------:R-:W-:-:S04]  /*0b60*/  FSEL R16, R16, R25, P2 ;  /* 0x0000001910107208 */ /* 0x000fc80001000000 */
[----:B----4-:R-:W-:-:S04]  /*0b70*/  FSETP.GT.AND P2, PT, R17, R16, PT ;  /* 0x000000101100720b */ /* 0x010fc80003f44000 */
[----:B------:R-:W-:Y:S01]  /*0b80*/  FSEL R22, R17, R16, P2 ;  /* 0x0000001011167208 */ /* 0x000fe20001000000 */
[----:B------:R-:W-:Y:S08]  /*0b90*/  @!P3 BRA `(.L_x_28) ;  /* 0xfffffffc0014b947 */ /* 0x000ff0000383ffff */
[----:B------:R-:W-:Y:S05]  /*0ba0*/  BSYNC.RECONVERGENT B5 ;  /* 0x0000000000057941 */ /* 0x000fea0003800200 */
.L_x_27:
[----:B------:R-:W-:-:S07]  /*0bb0*/  IMAD.MOV.U32 R18, RZ, RZ, R10 ;  /* 0x000000ffff127224 */ /* 0x000fce00078e000a */
.L_x_26:
[----:B------:R-:W-:Y:S05]  /*0bc0*/  BSYNC.RECONVERGENT B4 ;  /* 0x0000000000047941 */ /* 0x000fea0003800200 */
.L_x_25:
[----:B------:R-:W-:Y:S01]  /*0bd0*/  IMAD.MOV R16, RZ, RZ, -R7 ;  /* 0x000000ffff107224 */ /* 0x000fe200078e0a07 */
[----:B------:R-:W-:Y:S04]  /*0be0*/  BSSY.RECONVERGENT B4, `(.L_x_29) ;  /* 0x0000022000047945 */ /* 0x000fe80003800200 */
[----:B------:R-:W-:-:S13]  /*0bf0*/  ISETP.GT.AND P2, PT, R16, 0x4, PT ;  /* 0x000000041000780c */ /* 0x000fda0003f44270 */
[----:B------:R-:W-:Y:S05]  /*0c00*/  @!P2 BRA `(.L_x_30) ;  /* 0x00000000007ca947 */ /* 0x000fea0003800000 */
[----:B------:R-:W-:-:S05]  /*0c10*/  IMAD.WIDE R16, R23, 0x4, R14 ;  /* 0x0000000417107825 */ /* 0x000fca00078e020e */
[----:B------:R-:W2:Y:S04]  /*0c20*/  LDG.E R29, desc[UR8][R16.64+-0x8] ;  /* 0xfffff808101d7981 */ /* 0x000ea8000c1e1900 */
[----:B------:R-:W3:Y:S04]  /*0c30*/  LDG.E R27, desc[UR8][R16.64+-0x4] ;  /* 0xfffffc08101b7981 */ /* 0x000ee8000c1e1900 */
[----:B------:R-:W4:Y:S01]  /*0c40*/  LDG.E R24, desc[UR8][R16.64] ;  /* 0x0000000810187981 */ /* 0x000f22000c1e1900 */
[----:B------:R-:W-:-:S03]  /*0c50*/  VIADD R19, R23, 0x4 ;  /* 0x0000000417137836 */ /* 0x000fc60000000000 */
[----:B------:R-:W4:Y:S01]  /*0c60*/  LDG.E R26, desc[UR8][R16.64+0x4] ;  /* 0x00000408101a7981 */ /* 0x000f22000c1e1900 */
[----:B------:R-:W-:-:S05]  /*0c70*/  IMAD.WIDE R18, R19, 0x4, R14 ;  /* 0x0000000413127825 */ /* 0x000fca00078e020e */
[----:B------:R-:W4:Y:S01]  /*0c80*/  LDG.E R25, desc[UR8][R18.64+-0x8] ;  /* 0xfffff80812197981 */ /* 0x000f22000c1e1900 */
[----:B--2--5:R-:W-:-:S04]  /*0c90*/  FSETP.GT.AND P0, PT, R29, R22, PT ;  /* 0x000000161d00720b */ /* 0x024fc80003f04000 */
[----:B------:R-:W-:Y:S02]  /*0ca0*/  FSEL R28, R29, R22, P0 ;  /* 0x000000161d1c7208 */ /* 0x000fe40000000000 */
[----:B------:R-:W2:Y:S02]  /*0cb0*/  LDG.E R22, desc[UR8][R18.64+-0x4] ;  /* 0xfffffc0812167981 */ /* 0x000ea4000c1e1900 */
[----:B---3--:R-:W-:-:S04]  /*0cc0*/  FSETP.GT.AND P0, PT, R27, R28, PT ;  /* 0x0000001c1b00720b */ /* 0x008fc80003f04000 */
[----:B------:R-:W-:Y:S02]  /*0cd0*/  FSEL R29, R27, R28, P0 ;  /* 0x0000001c1b1d7208 */ /* 0x000fe40000000000 */
[----:B------:R-:W3:Y:S04]  /*0ce0*/  LDG.E R27, desc[UR8][R18.64] ;  /* 0x00000008121b7981 */ /* 0x000ee8000c1e1900 */
[----:B------:R0:W3:Y:S01]  /*0cf0*/  LDG.E R28, desc[UR8][R18.64+0x4] ;  /* 0x00000408121c7981 */ /* 0x0000e2000c1e1900 */
[CC--:B----4-:R-:W-:Y:S01]  /*0d00*/  FSETP.GT.AND P0, PT, R24.reuse, R29.reuse, PT ;  /* 0x0000001d1800720b */ /* 0x0d0fe20003f04000 */
[----:B------:R-:W-:Y:S02]  /*0d10*/  VIADD R7, R7, 0x8 ;  /* 0x0000000807077836 */ /* 0x000fe40000000000 */
[----:B------:R-:W-:Y:S01]  /*0d20*/  VIADD R23, R23, 0x8 ;  /* 0x0000000817177836 */ /* 0x000fe20000000000 */
[----:B------:R-:W-:-:S04]  /*0d30*/  FSEL R29, R24, R29, P0 ;  /* 0x0000001d181d7208 */ /* 0x000fc80000000000 */
[----:B------:R-:W-:Y:S01]  /*0d40*/  FSETP.GT.AND P0, PT, R26, R29, PT ;  /* 0x0000001d1a00720b */ /* 0x000fe20003f04000 */
[----:B0-----:R-:W-:-:S03]  /*0d50*/  IMAD.MOV.U32 R18, RZ, RZ, R10 ;  /* 0x000000ffff127224 */ /* 0x001fc600078e000a */
[----:B------:R-:W-:-:S04]  /*0d60*/  FSEL R26, R26, R29, P0 ;  /* 0x0000001d1a1a7208 */ /* 0x000fc80000000000 */
[----:B------:R-:W-:-:S04]  /*0d70*/  FSETP.GT.AND P0, PT, R25, R26, PT ;  /* 0x0000001a1900720b */ /* 0x000fc80003f04000 */
[----:B------:R-:W-:-:S04]  /*0d80*/  FSEL R25, R25, R26, P0 ;  /* 0x0000001a19197208 */ /* 0x000fc80000000000 */
[----:B--2---:R-:W-:-:S04]  /*0d90*/  FSETP.GT.AND P0, PT, R22, R25, PT ;  /* 0x000000191600720b */ /* 0x004fc80003f04000 */
[----:B------:R-:W-:-:S04]  /*0da0*/  FSEL R22, R22, R25, P0 ;  /* 0x0000001916167208 */ /* 0x000fc80000000000 */
[----:B---3--:R-:W-:-:S04]  /*0db0*/  FSETP.GT.AND P0, PT, R27, R22, PT ;  /* 0x000000161b00720b */ /* 0x008fc80003f04000 */
[----:B------:R-:W-:Y:S02]  /*0dc0*/  FSEL R27, R27, R22, P0 ;  /* 0x000000161b1b7208 */ /* 0x000fe40000000000 */
[----:B------:R-:W-:Y:S02]  /*0dd0*/  PLOP3.LUT P0, PT, PT, PT, PT, 0x8, 0x80 ;  /* 0x000000000080781c */ /* 0x000fe40003f0e170 */
[----:B------:R-:W-:-:S04]  /*0de0*/  FSETP.GT.AND P2, PT, R28, R27, PT ;  /* 0x0000001b1c00720b */ /* 0x000fc80003f44000 */
[----:B------:R-:W-:-:S09]  /*0df0*/  FSEL R22, R28, R27, P2 ;  /* 0x0000001b1c167208 */ /* 0x000fd20001000000 */
.L_x_30:
[----:B------:R-:W-:Y:S05]  /*0e00*/  BSYNC.RECONVERGENT B4 ;  /* 0x0000000000047941 */ /* 0x000fea0003800200 */
.L_x_29:
[----:B------:R-:W-:-:S13]  /*0e10*/  ISETP.NE.OR P0, PT, R7, RZ, P0 ;  /* 0x000000ff0700720c */ /* 0x000fda0000705670 */
[----:B------:R-:W-:Y:S05]  /*0e20*/  @!P0 BREAK.RELIABLE B0 ;  /* 0x0000000000008942 */ /* 0x000fea0003800100 */
[----:B------:R-:W-:Y:S05]  /*0e30*/  @!P0 BRA `(.L_x_22) ;  /* 0x0000000000548947 */ /* 0x000fea0003800000 */
.L_x_24:
[----:B------:R-:W-:Y:S05]  /*0e40*/  BSYNC.RELIABLE B0 ;  /* 0x0000000000007941 */ /* 0x000fea0003800100 */
.L_x_23:
[----:B------:R-:W-:Y:S01]  /*0e50*/  BSSY.RECONVERGENT B0, `(.L_x_31) ;  /* 0x0000012000007945 */ /* 0x000fe20003800200 */
.L_x_32:
[----:B------:R-:W-:-:S05]  /*0e60*/  IMAD.WIDE R16, R23, 0x4, R14 ;  /* 0x0000000417107825 */ /* 0x000fca00078e020e */
[----:B------:R-:W2:Y:S04]  /*0e70*/  LDG.E R19, desc[UR8][R16.64+-0x8] ;  /* 0xfffff80810137981 */ /* 0x000ea8000c1e1900 */
[----:B------:R-:W3:Y:S04]  /*0e80*/  LDG.E R18, desc[UR8][R16.64+-0x4] ;  /* 0xfffffc0810127981 */ /* 0x000ee8000c1e1900 */
[----:B------:R-:W4:Y:S04]  /*0e90*/  LDG.E R25, desc[UR8][R16.64] ;  /* 0x0000000810197981 */ /* 0x000f28000c1e1900 */
[----:B------:R-:W4:Y:S01]  /*0ea0*/  LDG.E R27, desc[UR8][R16.64+0x4] ;  /* 0x00000408101b7981 */ /* 0x000f22000c1e1900 */
[----:B------:R-:W-:-:S02]  /*0eb0*/  VIADD R7, R7, 0x4 ;  /* 0x0000000407077836 */ /* 0x000fc40000000000 */
[----:B------:R-:W-:-:S03]  /*0ec0*/  VIADD R23, R23, 0x4 ;  /* 0x0000000417177836 */ /* 0x000fc60000000000 */
[----:B------:R-:W-:Y:S02]  /*0ed0*/  ISETP.NE.AND P2, PT, R7, RZ, PT ;  /* 0x000000ff0700720c */ /* 0x000fe40003f45270 */
[----:B--2--5:R-:W-:-:S04]  /*0ee0*/  FSETP.GT.AND P0, PT, R19, R22, PT ;  /* 0x000000161300720b */ /* 0x024fc80003f04000 */
[----:B------:R-:W-:-:S04]  /*0ef0*/  FSEL R19, R19, R22, P0 ;  /* 0x0000001613137208 */ /* 0x000fc80000000000 */
[----:B---3--:R-:W-:-:S04]  /*0f00*/  FSETP.GT.AND P0, PT, R18, R19, PT ;  /* 0x000000131200720b */ /* 0x008fc80003f04000 */
[----:B------:R-:W-:-:S04]  /*0f10*/  FSEL R18, R18, R19, P0 ;  /* 0x0000001312127208 */ /* 0x000fc80000000000 */
[----:B----4-:R-:W-:-:S04]  /*0f20*/  FSETP.GT.AND P0, PT, R25, R18, PT ;  /* 0x000000121900720b */ /* 0x010fc80003f04000 */
[----:B------:R-:W-:-:S04]  /*0f30*/  FSEL R18, R25, R18, P0 ;  /* 0x0000001219127208 */ /* 0x000fc80000000000 */
[----:B------:R-:W-:-:S04]  /*0f40*/  FSETP.GT.AND P0, PT, R27, R18, PT ;  /* 0x000000121b00720b */ /* 0x000fc80003f04000 */
[----:B------:R-:W-:Y:S01]  /*0f50*/  FSEL R22, R27, R18, P0 ;  /* 0x000000121b167208 */ /* 0x000fe20000000000 */
[----:B------:R-:W-:Y:S08]  /*0f60*/  @P2 BRA `(.L_x_32) ;  /* 0xfffffffc00bc2947 */ /* 0x000ff0000383ffff */
[----:B------:R-:W-:Y:S05]  /*0f70*/  BSYNC.RECONVERGENT B0 ;  /* 0x0000000000007941 */ /* 0x000fea0003800200 */
.L_x_31:
[----:B------:R-:W-:-:S07]  /*0f80*/  IMAD.MOV.U32 R18, RZ, RZ, R10 ;  /* 0x000000ffff127224 */ /* 0x000fce00078e000a */
.L_x_22:
[----:B------:R-:W-:Y:S05]  /*0f90*/  BSYNC.RECONVERGENT B1 ;  /* 0x0000000000017941 */ /* 0x000fea0003800200 */
.L_x_21:
[----:B------:R-:W-:-:S13]  /*0fa0*/  ISETP.NE.AND P0, PT, R12, RZ, PT ;  /* 0x000000ff0c00720c */ /* 0x000fda0003f05270 */
[----:B------:R-:W-:Y:S05]  /*0fb0*/  @!P0 BRA `(.L_x_20) ;  /* 0x00000000003c8947 */ /* 0x000fea0003800000 */
[----:B------:R-:W0:Y:S01]  /*0fc0*/  LDC.64 R16, c[0x0][0x380] ;  /* 0x0000e000ff107b82 */ /* 0x000e220000000a00 */
[----:B------:R-:W-:-:S04]  /*0fd0*/  IMAD.IADD R21, R21, 0x1, R18 ;  /* 0x0000000115157824 */ /* 0x000fc800078e0212 */
[----:B0-----:R-:W-:-:S05]  /*0fe0*/  IMAD.WIDE R16, R21, 0x4, R16 ;  /* 0x0000000415107825 */ /* 0x001fca00078e0210 */
[----:B------:R-:W2:Y:S01]  /*0ff0*/  LDG.E R7, desc[UR8][R16.64] ;  /* 0x0000000810077981 */ /* 0x000ea2000c1e1900 */
[----:B------:R-:W-:Y:S02]  /*1000*/  ISETP.NE.AND P2, PT, R12, 0x1, PT ;  /* 0x000000010c00780c */ /* 0x000fe40003f45270 */
[----:B--2--5:R-:W-:-:S04]  /*1010*/  FSETP.GT.AND P0, PT, R7, R22, PT ;  /* 0x000000160700720b */ /* 0x024fc80003f04000 */
[----:B------:R-:W-:-:S07]  /*1020*/  FSEL R22, R7, R22, P0 ;  /* 0x0000001607167208 */ /* 0x000fce0000000000 */
[----:B------:R-:W-:Y:S05]  /*1030*/  @!P2 BRA `(.L_x_20) ;  /* 0x00000000001ca947 */ /* 0x000fea0003800000 */
[----:B------:R-:W-:Y:S01]  /*1040*/  ISETP.NE.AND P2, PT, R12, 0x2, PT ;  /* 0x000000020c00780c */ /* 0x000fe20003f45270 */
[----:B------:R-:W2:-:S12]  /*1050*/  LDG.E R7, desc[UR8][R16.64+0x4] ;  /* 0x0000040810077981 */ /* 0x000e98000c1e1900 */
[----:B------:R-:W3:Y:S01]  /*1060*/  @P2 LDG.E R19, desc[UR8][R16.64+0x8] ;  /* 0x0000080810132981 */ /* 0x000ee2000c1e1900 */
[----:B--2---:R-:W-:-:S04]  /*1070*/  FSETP.GT.AND P0, PT, R7, R22, PT ;  /* 0x000000160700720b */ /* 0x004fc80003f04000 */
[----:B------:R-:W-:-:S04]  /*1080*/  FSEL R22, R7, R22, P0 ;  /* 0x0000001607167208 */ /* 0x000fc80000000000 */
[----:B---3--:R-:W-:-:S04]  /*1090*/  @P2 FSETP.GT.AND P0, PT, R19, R22, PT ;  /* 0x000000161300220b */ /* 0x008fc80003f04000 */
[----:B------:R-:W-:-:S09]  /*10a0*/  @P2 FSEL R22, R19, R22, P0 ;  /* 0x0000001613162208 */ /* 0x000fd20000000000 */
.L_x_20:
[----:B------:R-:W-:Y:S05]  /*10b0*/  BSYNC.RECONVERGENT B2 ;  /* 0x0000000000027941 */ /* 0x000fea0003800200 */
.L_x_19:
[----:B------:R-:W0:Y:S01]  /*10c0*/  LDCU UR5, c[0x0][0x394] ;  /* 0x00007280ff0577ac */ /* 0x000e220008000800 */
[----:B------:R-:W-:Y:S02]  /*10d0*/  VIADD R20, R20, 0x1 ;  /* 0x0000000114147836 */ /* 0x000fe40000000000 */
[----:B------:R-:W-:Y:S01]  /*10e0*/  VIADD R11, R11, 0x1 ;  /* 0x000000010b0b7836 */ /* 0x000fe20000000000 */
[----:B------:R-:W1:Y:S02]  /*10f0*/  LDCU UR4, c[0x0][0x39c] ;  /* 0x00007380ff0477ac */ /* 0x000e640008000800 */
[----:B0-----:R-:W-:Y:S02]  /*1100*/  ISETP.LT.AND P2, PT, R20, UR5, PT ;  /* 0x0000000514007c0c */ /* 0x001fe4000bf41270 */
[----:B-1----:R-:W-:-:S13]  /*1110*/  ISETP.GE.AND P0, PT, R11, UR4, PT ;  /* 0x000000040b007c0c */ /* 0x002fda000bf06270 */
[----:B------:R-:W-:Y:S05]  /*1120*/  @!P0 BRA P2, `(.L_x_33) ;  /* 0xfffffff400588947 */ /* 0x000fea000103ffff */
.L_x_18:
[----:B------:R-:W-:Y:S05]  /*1130*/  BSYNC.RECONVERGENT B3 ;  /* 0x0000000000037941 */ /* 0x000fea0003800200 */
.L_x_17:
[----:B------:R-:W-:Y:S05]  /*1140*/  WARPSYNC.ALL ;  /* 0x0000000000007948 */ /* 0x000fea0003800000 */
[----:B------:R-:W0:Y:S01]  /*1150*/  LDC.64 R6, c[0x0][0x388] ;  /* 0x0000e200ff067b82 */ /* 0x000e220000000a00 */
[----:B------:R-:W-:-:S04]  /*1160*/  IMAD R0, R4, R0, R3 ;  /* 0x0000000004007224 */ /* 0x000fc800078e0203 */
[----:B------:R-:W-:-:S04]  /*1170*/  IMAD R3, R2, R0, R5 ;  /* 0x0000000002037224 */ /* 0x000fc800078e0205 */
[----:B0-----:R-:W-:-:S05]  /*1180*/  IMAD.WIDE R2, R3, 0x4, R6 ;  /* 0x0000000403027825 */ /* 0x001fca00078e0206 */
[----:B-----5:R-:W-:Y:S01]  /*1190*/  STG.E desc[UR8][R2.64], R22 ;  /* 0x0000001602007986 */ /* 0x020fe2000c101908 */
[----:B------:R-:W-:Y:S05]  /*11a0*/  EXIT ;  /* 0x000000000000794d */ /* 0x000fea0003800000 */
.L_x_34:
        /* <DEDUP_REMOVED lines=13> */
.L_x_78:


//--------------------- .text._Z13Conv2DSigmoidPfS_S_S_iiiiii --------------------------
	.section	.text._Z13Conv2DSigmoidPfS_S_S_iiiiii,"ax",@progbits
	.align	128
        .global         _Z13Conv2DSigmoidPfS_S_S_iiiiii
        .type           _Z13Conv2DSigmoidPfS_S_S_iiiiii,@function
        .size           _Z13Conv2DSigmoidPfS_S_S_iiiiii,(.L_x_72 - _Z13Conv2DSigmoidPfS_S_S_iiiiii)
        .other          _Z13Conv2DSigmoidPfS_S_S_iiiiii,@"STO_CUDA_ENTRY STV_DEFAULT"
_Z13Conv2DSigmoidPfS_S_S_iiiiii:
.text._Z13Conv2DSigmoidPfS_S_S_iiiiii:
[----:B------:R-:W-:Y:S01]  /*0000*/  LDC R1, c[0x0][0x37c] ;  /* 0x0000df00ff017b82 */ /* 0x000fe20000000800 */
[----:B------:R-:W0:Y:S07]  /*0010*/  S2R R0, SR_CTAID.Y ;  /* 0x0000000000007919 */ /* 0x000e2e0000002600 */
[----:B------:R-:W1:Y:S01]  /*0020*/  LDC.64 R10, c[0x0][0x3b0] ;  /* 0x0000ec00ff0a7b82 */ /* 0x000e620000000a00 */
[----:B------:R-:W0:Y:S01]  /*0030*/  LDCU UR6, c[0x0][0x364] ;  /* 0x00006c80ff0677ac */ /* 0x000e220008000800 */
[----:B------:R-:W0:Y:S01]  /*0040*/  S2R R5, SR_TID.Y ;  /* 0x0000000000057919 */ /* 0x000e220000002200 */
[----:B------:R-:W2:Y:S01]  /*0050*/  LDCU.64 UR8, c[0x0][0x3a8] ;  /* 0x00007500ff0877ac */ /* 0x000ea20008000a00 */
[----:B------:R-:W3:Y:S04]  /*0060*/  S2R R2, SR_CTAID.Z ;  /* 0x0000000000027919 */ /* 0x000ee80000002700 */
[----:B------:R-:W4:Y:S01]  /*0070*/  S2UR UR5, SR_CTAID.X ;  /* 0x00000000000579c3 */ /* 0x000f220000002500 */
[----:B------:R-:W4:Y:S01]  /*0080*/  LDCU UR4, c[0x0][0x360] ;  /* 0x00006c00ff0477ac */ /* 0x000f220008000800 */
[----:B------:R-:W3:Y:S01]  /*0090*/  S2R R13, SR_TID.Z ;  /* 0x00000000000d7919 */ /* 0x000ee20000002300 */
[----:B------:R-:W3:Y:S01]  /*00a0*/  LDCU UR7, c[0x0][0x368] ;  /* 0x00006d00ff0777ac */ /* 0x000ee20008000800 */
[----:B------:R-:W5:Y:S01]  /*00b0*/  S2R R9, SR_TID.X ;  /* 0x0000000000097919 */ /* 0x000f620000002100 */
[----:B------:R-:W5:Y:S01]  /*00c0*/  LDCU UR10, c[0x0][0x3a4] ;  /* 0x00007480ff0a77ac */ /* 0x000f620008000800 */
[----:B-1----:R-:W-:-:S02]  /*00d0*/  LEA.HI R7, R10, R10, RZ, 0x1 ;  /* 0x0000000a0a077211 */ /* 0x002fc400078f08ff */
[----:B------:R-:W-:Y:S02]  /*00e0*/  LEA.HI R6, R11, R11, RZ, 0x1 ;  /* 0x0000000b0b067211 */ /* 0x000fe400078f08ff */
[----:B------:R-:W-:Y:S02]  /*00f0*/  LOP3.LUT R3, R7, 0xfffffffe, RZ, 0xc0, !PT ;  /* 0xfffffffe07037812 */ /* 0x000fe400078ec0ff */
[----:B------:R-:W-:Y:S02]  /*0100*/  LOP3.LUT R4, R6, 0xfffffffe, RZ, 0xc0, !PT ;  /* 0xfffffffe06047812 */ /* 0x000fe400078ec0ff */
[----:B--2---:R-:W-:Y:S01]  /*0110*/  IADD3 R3, PT, PT, -R3, UR8, RZ ;  /* 0x0000000803037c10 */ /* 0x004fe2000fffe1ff */
[----:B----4-:R-:W-:Y:S01]  /*0120*/  UIMAD UR4, UR4, UR5, URZ ;  /* 0x00000005040472a4 */ /* 0x010fe2000f8e02ff */
[----:B------:R-:W-:Y:S01]  /*0130*/  IADD3 R4, PT, PT, -R4, UR9, RZ ;  /* 0x0000000904047c10 */ /* 0x000fe2000fffe1ff */
[----:B0-----:R-:W-:-:S05]  /*0140*/  IMAD R0, R0, UR6, R5 ;  /* 0x0000000600007c24 */ /* 0x001fca000f8e0205 */
[----:B------:R-:W-:Y:S01]  /*0150*/  ISETP.GE.AND P0, PT, R0, R3, PT ;  /* 0x000000030000720c */ /* 0x000fe20003f06270 */
[----:B---3--:R-:W-:Y:S01]  /*0160*/  IMAD R2, R2, UR7, R13 ;  /* 0x0000000702027c24 */ /* 0x008fe2000f8e020d */
[----:B-----5:R-:W-:-:S04]  /*0170*/  IADD3 R5, PT, PT, R9, UR4, RZ ;  /* 0x0000000409057c10 */ /* 0x020fc8000fffe0ff */
[----:B------:R-:W-:-:S04]  /*0180*/  ISETP.GE.OR P0, PT, R2, UR10, P0 ;  /* 0x0000000a02007c0c */ /* 0x000fc80008706670 */
[----:B------:R-:W-:-:S13]  /*0190*/  ISETP.GE.OR P0, PT, R5, R4, P0 ;  /* 0x000000040500720c */ /* 0x000fda0000706670 */
[----:B------:R-:W-:Y:S05]  /*01a0*/  @P0 EXIT ;  /* 0x000000000000094d */ /* 0x000fea0003800000 */
[----:B------:R-:W0:Y:S01]  /*01b0*/  LDC.64 R18, c[0x0][0x390] ;  /* 0x0000e400ff127b82 */ /* 0x000e220000000a00 */
[----:B------:R-:W1:Y:S01]  /*01c0*/  LDCU.64 UR10, c[0x0][0x358] ;  /* 0x00006b00ff0a77ac */ /* 0x000e620008000a00 */
[----:B------:R-:W2:Y:S01]  /*01d0*/  LDCU UR5, c[0x0][0x3a0] ;  /* 0x00007400ff0577ac */ /* 0x000ea20008000800 */
[----:B0-----:R-:W-:-:S06]  /*01e0*/  IMAD.WIDE.U32 R18, R2, 0x4, R18 ;  /* 0x0000000402127825 */ /* 0x001fcc00078e0012 */
[----:B-1----:R0:W5:Y:S01]  /*01f0*/  LDG.E R18, desc[UR10][R18.64] ;  /* 0x0000000a12127981 */ /* 0x002162000c1e1900 */
[----:B--2---:R-:W-:-:S09]  /*0200*/  UISETP.GE.AND UP0, UPT, UR5, 0x1, UPT ;  /* 0x000000010500788c */ /* 0x004fd2000bf06270 */
[----:B0-----:R-:W-:Y:S05]  /*0210*/  BRA.U !UP0, `(.L_x_35) ;  /* 0x0000000908dc7547 */ /* 0x001fea000b800000 */
[----:B------:R-:W-:Y:S02]  /*0220*/  VIMNMX R8, PT, PT, R10, R11, PT ;  /* 0x0000000b0a087248 */ /* 0x000fe40003fe0100 */
[----:B------:R-:W-:Y:S02]  /*0230*/  LEA.HI.SX32 R7, R7, R0, 0x1f ;  /* 0x0000000007077211 */ /* 0x000fe400078ffaff */
[----:B------:R-:W-:-:S13]  /*0240*/  ISETP.GE.AND P0, PT, R8, 0x1, PT ;  /* 0x000000010800780c */ /* 0x000fda0003f06270 */
[----:B------:R-:W-:Y:S05]  /*0250*/  @!P0 BRA `(.L_x_35) ;  /* 0x0000000800cc8947 */ /* 0x000fea0003800000 */
[----:B------:R-:W0:Y:S01]  /*0260*/  LDCU.128 UR12, c[0x0][0x380] ;  /* 0x00007000ff0c77ac */ /* 0x000e220008000c00 */
[----:B------:R-:W-:Y:S02]  /*0270*/  SHF.R.S32.HI R12, RZ, 0x1, R6 ;  /* 0x00000001ff0c7819 */ /* 0x000fe40000011406 */
[----:B------:R-:W-:Y:S02]  /*0280*/  SHF.R.U32.HI R6, RZ, 0x1, R10 ;  /* 0x00000001ff067819 */ /* 0x000fe4000001160a */
[----:B------:R-:W-:Y:S02]  /*0290*/  SHF.R.U32.HI R8, RZ, 0x1, R11 ;  /* 0x00000001ff087819 */ /* 0x000fe4000001160b */
[----:B------:R-:W-:Y:S01]  /*02a0*/  IADD3 R9, PT, PT, R9, UR4, R12 ;  /* 0x0000000409097c10 */ /* 0x000fe2000fffe00c */
[----:B------:R-:W-:Y:S01]  /*02b0*/  IMAD.IADD R6, R7, 0x1, -R6 ;  /* 0x0000000107067824 */ /* 0x000fe200078e0a06 */
[C---:B------:R-:W-:Y:S01]  /*02c0*/  IADD3 R7, PT, PT, -R8.reuse, R12, R5 ;  /* 0x0000000c08077210 */ /* 0x040fe20007ffe105 */
[----:B------:R-:W-:Y:S01]  /*02d0*/  UMOV UR4, URZ ;  /* 0x000000ff00047c82 */ /* 0x000fe20008000000 */
[----:B------:R-:W-:-:S02]  /*02e0*/  IADD3 R8, PT, PT, -R8, R9, RZ ;  /* 0x0000000908087210 */ /* 0x000fc40007ffe1ff */
[C---:B------:R-:W-:Y:S02]  /*02f0*/  LOP3.LUT R9, R11.reuse, 0xf, RZ, 0xc0, !PT ;  /* 0x0000000f0b097812 */ /* 0x040fe400078ec0ff */
[C---:B------:R-:W-:Y:S02]  /*0300*/  LOP3.LUT R10, R11.reuse, 0x7, RZ, 0xc0, !PT ;  /* 0x000000070b0a7812 */ /* 0x040fe400078ec0ff */
[----:B------:R-:W-:Y:S01]  /*0310*/  LOP3.LUT R11, R11, 0x3, RZ, 0xc0, !PT ;  /* 0x000000030b0b7812 */ /* 0x000fe200078ec0ff */
[----:B0-----:R-:W-:Y:S02]  /*0320*/  UIADD3 UR8, UP0, UPT, UR14, 0x20, URZ ;  /* 0x000000200e087890 */ /* 0x001fe4000ff1e0ff */
[----:B------:R-:W-:Y:S02]  /*0330*/  UIADD3 UR6, UP1, UPT, UR12, 0x20, URZ ;  /* 0x000000200c067890 */ /* 0x000fe4000ff3e0ff */
[----:B------:R-:W-:Y:S02]  /*0340*/  UIADD3.X UR9, UPT, UPT, URZ, UR15, URZ, UP0, !UPT ;  /* 0x0000000fff097290 */ /* 0x000fe400087fe4ff */
[----:B------:R-:W-:-:S12]  /*0350*/  UIADD3.X UR7, UPT, UPT, URZ, UR13, URZ, UP1, !UPT ;  /* 0x0000000dff077290 */ /* 0x000fd80008ffe4ff */
.L_x_42:
[----:B------:R-:W0:Y:S01]  /*0360*/  LDC R13, c[0x0][0x3a8] ;  /* 0x0000ea00ff0d7b82 */ /* 0x000e220000000800 */
[----:B------:R-:W-:Y:S01]  /*0370*/  UMOV UR5, URZ ;  /* 0x000000ff00057c82 */ /* 0x000fe20008000000 */
[----:B0-----:R-:W-:-:S07]  /*0380*/  IMAD R12, R13, UR4, R6 ;  /* 0x000000040d0c7c24 */ /* 0x001fce000f8e0206 */
.L_x_41:
[----:B------:R-:W0:Y:S01]  /*0390*/  LDC.64 R14, c[0x0][0x3b0] ;  /* 0x0000ec00ff0e7b82 */ /* 0x000e220000000a00 */
[----:B------:R-:W1:Y:S01]  /*03a0*/  LDCU UR12, c[0x0][0x3ac] ;  /* 0x00007580ff0c77ac */ /* 0x000e620008000800 */
[----:B------:R-:W-:Y:S02]  /*03b0*/  VIADD R23, R12, UR5 ;  /* 0x000000050c177c36 */ /* 0x000fe40008000000 */
[----:B------:R-:W-:-:S04]  /*03c0*/  HFMA2 R20, -RZ, RZ, 0, 0 ;  /* 0x00000000ff147431 */ /* 0x000fc800000001ff */
[----:B------:R-:W2:Y:S01]  /*03d0*/  LDC R13, c[0x0][0x3a0] ;  /* 0x0000e800ff0d7b82 */ /* 0x000ea20000000800 */
[----:B-1----:R-:W-:Y:S01]  /*03e0*/  IMAD R21, R23, UR12, R7 ;  /* 0x0000000c17157c24 */ /* 0x002fe2000f8e0207 */
[----:B0-----:R-:W-:Y:S01]  /*03f0*/  ISETP.GE.U32.AND P1, PT, R15, 0x10, PT ;  /* 0x000000100f00780c */ /* 0x001fe20003f26070 */
[----:B--2---:R-:W-:-:S04]  /*0400*/  IMAD R17, R2, R13, UR4 ;  /* 0x0000000402117e24 */ /* 0x004fc8000f8e020d */
[----:B------:R-:W-:Y:S01]  /*0410*/  IMAD R16, R17, R14, UR5 ;  /* 0x0000000511107e24 */ /* 0x000fe2000f8e020e */
[----:B------:R-:W-:-:S03]  /*0420*/  UIADD3 UR5, UPT, UPT, UR5, 0x1, URZ ;  /* 0x0000000105057890 */ /* 0x000fc6000fffe0ff */
[----:B------:R-:W-:-:S03]  /*0430*/  IMAD R19, R16, R15, RZ ;  /* 0x0000000f10137224 */ /* 0x000fc600078e02ff */
[----:B------:R-:W-:Y:S01]  /*0440*/  ISETP.NE.AND P0, PT, R14, UR5, PT ;  /* 0x000000050e007c0c */ /* 0x000fe2000bf05270 */
[----:B------:R-:W-:-:S12]  /*0450*/  @!P1 BRA `(.L_x_36) ;  /* 0x0000000000fc9947 */ /* 0x000fd80003800000 */
[----:B------:R-:W-:Y:S01]  /*0460*/  LOP3.LUT R20, R15, 0x7ffffff0, RZ, 0xc0, !PT ;  /* 0x7ffffff00f147812 */ /* 0x000fe200078ec0ff */
[----:B------:R-:W-:Y:S02]  /*0470*/  IMAD R23, R23, UR12, R8 ;  /* 0x0000000c17177c24 */ /* 0x000fe4000f8e0208 */
[----:B------:R-:W-:Y:S01]  /*0480*/  IMAD.MOV.U32 R25, RZ, RZ, R19 ;  /* 0x000000ffff197224 */ /* 0x000fe200078e0013 */
[----:B------:R-:W-:-:S07]  /*0490*/  IADD3 R22, PT, PT, -R20, RZ, RZ ;  /* 0x000000ff14167210 */ /* 0x000fce0007ffe1ff */
.L_x_37:
[----:B------:R-:W-:Y:S01]  /*04a0*/  MOV R16, UR8 ;  /* 0x0000000800107c02 */ /* 0x000fe20008000f00 */
[----:B------:R-:W-:Y:S01]  /*04b0*/  IMAD.U32 R17, RZ, RZ, UR9 ;  /* 0x00000009ff117e24 */ /* 0x000fe2000f8e00ff */
[----:B------:R-:W-:Y:S02]  /*04c0*/  MOV R14, UR6 ;  /* 0x00000006000e7c02 */ /* 0x000fe40008000f00 */
[----:B------:R-:W-:Y:S01]  /*04d0*/  MOV R15, UR7 ;  /* 0x00000007000f7c02 */ /* 0x000fe20008000f00 */
[----:B------:R-:W-:-:S04]  /*04e0*/  IMAD.WIDE R16, R25, 0x4, R16 ;  /* 0x0000000419107825 */ /* 0x000fc800078e0210 */
[----:B------:R-:W-:Y:S01]  /*04f0*/  IMAD.WIDE R14, R23, 0x4, R14 ;  /* 0x00000004170e7825 */ /* 0x000fe200078e020e */
[----:B------:R-:W2:Y:S04]  /*0500*/  LDG.E R27, desc[UR10][R16.64+-0x20] ;  /* 0xffffe00a101b7981 */ /* 0x000ea8000c1e1900 */
[----:B------:R-:W2:Y:S04]  /*0510*/  LDG.E R24, desc[UR10][R14.64+-0x20] ;  /* 0xffffe00a0e187981 */ /* 0x000ea8000c1e1900 */
[----:B------:R-:W3:Y:S04]  /*0520*/  LDG.E R29, desc[UR10][R16.64+-0x1c] ;  /* 0xffffe40a101d7981 */ /* 0x000ee8000c1e1900 */
[----:B------:R-:W3:Y:S01]  /*0530*/  LDG.E R26, desc[UR10][R14.64+-0x1c] ;  /* 0xffffe40a0e1a7981 */ /* 0x000ee2000c1e1900 */
[----:B--2--5:R-:W-:-:S03]  /*0540*/  FFMA R24, R27, R24, R18 ;  /* 0x000000181b187223 */ /* 0x024fc60000000012 */
[----:B------:R-:W2:Y:S04]  /*0550*/  LDG.E R27, desc[UR10][R16.64+-0x18] ;  /* 0xffffe80a101b7981 */ /* 0x000ea8000c1e1900 */
[----:B------:R-:W2:Y:S01]  /*0560*/  LDG.E R18, desc[UR10][R14.64+-0x18] ;  /* 0xffffe80a0e127981 */ /* 0x000ea2000c1e1900 */
[----:B---3--:R-:W-:-:S03]  /*0570*/  FFMA R24, R29, R26, R24 ;  /* 0x0000001a1d187223 */ /* 0x008fc60000000018 */
[----:B------:R-:W3:Y:S04]  /*0580*/  LDG.E R29, desc[UR10][R16.64+-0x14] ;  /* 0xffffec0a101d7981 */ /* 0x000ee8000c1e1900 */
[----:B------:R-:W3:Y:S01]  /*0590*/  LDG.E R26, desc[UR10][R14.64+-0x14] ;  /* 0xffffec0a0e1a7981 */ /* 0x000ee2000c1e1900 */
[----:B--2---:R-:W-:-:S03]  /*05a0*/  FFMA R18, R27, R18, R24 ;  /* 0x000000121b127223 */ /* 0x004fc60000000018 */
        /* <DEDUP_REMOVED lines=29> */
[----:B------:R-:W-:Y:S02]  /*0780*/  VIADD R22, R22, 0x10 ;  /* 0x0000001016167836 */ /* 0x000fe40000000000 */
[----:B--2---:R-:W-:Y:S02]  /*0790*/  FFMA R18, R27, R24, R18 ;  /* 0x000000181b127223 */ /* 0x004fe40000000012 */
[----:B------:R-:W2:Y:S04]  /*07a0*/  LDG.E R27, desc[UR10][R16.64+0x18] ;  /* 0x0000180a101b7981 */ /* 0x000ea8000c1e1900 */
[----:B------:R-:W2:Y:S01]  /*07b0*/  LDG.E R24, desc[UR10][R14.64+0x18] ;  /* 0x0000180a0e187981 */ /* 0x000ea2000c1e1900 */
[----:B---3--:R-:W-:-:S03]  /*07c0*/  FFMA R18, R29, R26, R18 ;  /* 0x0000001a1d127223 */ /* 0x008fc60000000012 */
[----:B------:R-:W3:Y:S04]  /*07d0*/  LDG.E R29, desc[UR10][R16.64+0x1c] ;  /* 0x00001c0a101d7981 */ /* 0x000ee8000c1e1900 */
[----:B------:R-:W3:Y:S01]  /*07e0*/  LDG.E R26, desc[UR10][R14.64+0x1c] ;  /* 0x00001c0a0e1a7981 */ /* 0x000ee2000c1e1900 */
[----:B------:R-:W-:Y:S02]  /*07f0*/  ISETP.NE.AND P1, PT, R22, RZ, PT ;  /* 0x000000ff1600720c */ /* 0x000fe40003f25270 */
[----:B------:R-:W-:Y:S02]  /*0800*/  IADD3 R25, PT, PT, R25, 0x10, RZ ;  /* 0x0000001019197810 */ /* 0x000fe40007ffe0ff */
[----:B------:R-:W-:Y:S01]  /*0810*/  IADD3 R23, PT, PT, R23, 0x10, RZ ;  /* 0x0000001017177810 */ /* 0x000fe20007ffe0ff */
[----:B--2---:R-:W-:-:S04]  /*0820*/  FFMA R18, R27, R24, R18 ;  /* 0x000000181b127223 */ /* 0x004fc80000000012 */
[----:B---3--:R-:W-:-:S04]  /*0830*/  FFMA R18, R29, R26, R18 ;  /* 0x0000001a1d127223 */ /* 0x008fc80000000012 */
[----:B------:R-:W-:Y:S05]  /*0840*/  @P1 BRA `(.L_x_37) ;  /* 0xfffffffc00141947 */ /* 0x000fea000383ffff */
.L_x_36:
[----:B------:R-:W-:-:S13]  /*0850*/  ISETP.NE.AND P1, PT, R9, RZ, PT ;  /* 0x000000ff0900720c */ /* 0x000fda0003f25270 */
[----:B------:R-:W-:Y:S05]  /*0860*/  @!P1 BRA `(.L_x_38) ;  /* 0x0000000400389947 */ /* 0x000fea0003800000 */
[----:B------:R-:W-:Y:S01]  /*0870*/  VIADD R14, R9, 0xffffffff ;  /* 0xffffffff090e7836 */ /* 0x000fe20000000000 */
[----:B------:R-:W-:-:S04]  /*0880*/  ISETP.NE.AND P2, PT, R10, RZ, PT ;  /* 0x000000ff0a00720c */ /* 0x000fc80003f45270 */
[----:B------:R-:W-:-:S13]  /*0890*/  ISETP.GE.U32.AND P1, PT, R14, 0x7, PT ;  /* 0x000000070e00780c */ /* 0x000fda0003f26070 */
[----:B------:R-:W-:Y:S05]  /*08a0*/  @!P1 BRA `(.L_x_39) ;  /* 0x00000000007c9947 */ /* 0x000fea0003800000 */
[----:B------:R-:W0:Y:S01]  /*08b0*/  LDC.64 R16, c[0x0][0x388] ;  /* 0x0000e200ff107b82 */ /* 0x000e220000000a00 */
[-C--:B------:R-:W-:Y:S02]  /*08c0*/  IADD3 R23, PT, PT, R19, R20.reuse, RZ ;  /* 0x0000001413177210 */ /* 0x080fe40007ffe0ff */
[----:B------:R-:W-:-:S05]  /*08d0*/  IADD3 R25, PT, PT, R21, R20, RZ ;  /* 0x0000001415197210 */ /* 0x000fca0007ffe0ff */
[----:B------:R-:W1:Y:S01]  /*08e0*/  LDC.64 R14, c[0x0][0x380] ;  /* 0x0000e000ff0e7b82 */ /* 0x000e620000000a00 */
[----:B0-----:R-:W-:-:S05]  /*08f0*/  IMAD.WIDE R16, R23, 0x4, R16 ;  /* 0x0000000417107825 */ /* 0x001fca00078e0210 */
[----:B------:R-:W2:Y:S01]  /*0900*/  LDG.E R23, desc[UR10][R16.64] ;  /* 0x0000000a10177981 */ /* 0x000ea2000c1e1900 */
[----:B-1----:R-:W-:-:S03]  /*0910*/  IMAD.WIDE R14, R25, 0x4, R14 ;  /* 0x00000004190e7825 */ /* 0x002fc600078e020e */
[----:B------:R-:W3:Y:S04]  /*0920*/  LDG.E R25, desc[UR10][R16.64+0x4] ;  /* 0x0000040a10197981 */ /* 0x000ee8000c1e1900 */
[----:B------:R-:W2:Y:S04]  /*0930*/  LDG.E R22, desc[UR10][R14.64] ;  /* 0x0000000a0e167981 */ /* 0x000ea8000c1e1900 */
[----:B------:R-:W3:Y:S04]  /*0940*/  LDG.E R24, desc[UR10][R14.64+0x4] ;  /* 0x0000040a0e187981 */ /* 0x000ee8000c1e1900 */
[----:B------:R-:W4:Y:S04]  /*0950*/  LDG.E R26, desc[UR10][R14.64+0x10] ;  /* 0x0000100a0e1a7981 */ /* 0x000f28000c1e1900 */
[----:B------:R-:W4:Y:S04]  /*0960*/  LDG.E R27, desc[UR10][R14.64+0x14] ;  /* 0x0000140a0e1b7981 */ /* 0x000f28000c1e1900 */
[----:B------:R-:W4:Y:S04]  /*0970*/  LDG.E R28, desc[UR10][R14.64+0x18] ;  /* 0x0000180a0e1c7981 */ /* 0x000f28000c1e1900 */
[----:B------:R-:W4:Y:S01]  /*0980*/  LDG.E R29, desc[UR10][R14.64+0x1c] ;  /* 0x00001c0a0e1d7981 */ /* 0x000f22000c1e1900 */
[----:B--2--5:R-:W-:-:S03]  /*0990*/  FFMA R22, R23, R22, R18 ;  /* 0x0000001617167223 */ /* 0x024fc60000000012 */
[----:B------:R-:W2:Y:S04]  /*09a0*/  LDG.E R23, desc[UR10][R16.64+0x8] ;  /* 0x0000080a10177981 */ /* 0x000ea8000c1e1900 */
[----:B------:R-:W2:Y:S01]  /*09b0*/  LDG.E R18, desc[UR10][R14.64+0x8] ;  /* 0x0000080a0e127981 */ /* 0x000ea2000c1e1900 */
[----:B---3--:R-:W-:-:S03]  /*09c0*/  FFMA R22, R25, R24, R22 ;  /* 0x0000001819167223 */ /* 0x008fc60000000016 */
[----:B------:R-:W3:Y:S04]  /*09d0*/  LDG.E R25, desc[UR10][R16.64+0xc] ;  /* 0x00000c0a10197981 */ /* 0x000ee8000c1e1900 */
[----:B------:R-:W3:Y:S01]  /*09e0*/  LDG.E R24, desc[UR10][R14.64+0xc] ;  /* 0x00000c0a0e187981 */ /* 0x000ee2000c1e1900 */
[----:B--2---:R-:W-:-:S03]  /*09f0*/  FFMA R22, R23, R18, R22 ;  /* 0x0000001217167223 */ /* 0x004fc60000000016 */
[----:B------:R-:W4:Y:S04]  /*0a00*/  LDG.E R18, desc[UR10][R16.64+0x10] ;  /* 0x0000100a10127981 */ /* 0x000f28000c1e1900 */
[----:B------:R-:W2:Y:S01]  /*0a10*/  LDG.E R23, desc[UR10][R16.64+0x1c] ;  /* 0x00001c0a10177981 */ /* 0x000ea2000c1e1900 */
[----:B---3--:R-:W-:-:S03]  /*0a20*/  FFMA R25, R25, R24, R22 ;  /* 0x0000001819197223 */ /* 0x008fc60000000016 */
[----:B------:R-:W3:Y:S04]  /*0a30*/  LDG.E R24, desc[UR10][R16.64+0x14] ;  /* 0x0000140a10187981 */ /* 0x000ee8000c1e1900 */
[----:B------:R-:W2:Y:S01]  /*0a40*/  LDG.E R22, desc[UR10][R16.64+0x18] ;  /* 0x0000180a10167981 */ /* 0x000ea2000c1e1900 */
[----:B------:R-:W-:Y:S02]  /*0a50*/  VIADD R20, R20, 0x8 ;  /* 0x0000000814147836 */ /* 0x000fe40000000000 */
[----:B----4-:R-:W-:-:S04]  /*0a60*/  FFMA R25, R18, R26, R25 ;  /* 0x0000001a12197223 */ /* 0x010fc80000000019 */
[----:B---3--:R-:W-:-:S04]  /*0a70*/  FFMA R25, R24, R27, R25 ;  /* 0x0000001b18197223 */ /* 0x008fc80000000019 */
[----:B--2---:R-:W-:-:S04]  /*0a80*/  FFMA R22, R22, R28, R25 ;  /* 0x0000001c16167223 */ /* 0x004fc80000000019 */
[----:B------:R-:W-:-:S07]  /*0a90*/  FFMA R18, R23, R29, R22 ;  /* 0x0000001d17127223 */ /* 0x000fce0000000016 */
.L_x_39:
[----:B------:R-:W-:Y:S05]  /*0aa0*/  @!P2 BRA `(.L_x_38) ;  /* 0x0000000000a8a947 */ /* 0x000fea0003800000 */
[----:B------:R-:W-:Y:S02]  /*0ab0*/  IADD3 R14, PT, PT, R10, -0x1, RZ ;  /* 0xffffffff0a0e7810 */ /* 0x000fe40007ffe0ff */
[----:B------:R-:W-:Y:S02]  /*0ac0*/  ISETP.NE.AND P2, PT, R11, RZ, PT ;  /* 0x000000ff0b00720c */ /* 0x000fe40003f45270 */
[----:B------:R-:W-:-:S13]  /*0ad0*/  ISETP.GE.U32.AND P1, PT, R14, 0x3, PT ;  /* 0x000000030e00780c */ /* 0x000fda0003f26070 */
[----:B------:R-:W-:Y:S05]  /*0ae0*/  @!P1 BRA `(.L_x_40) ;  /* 0x00000000004c9947 */ /* 0x000fea0003800000 */
[----:B------:R-:W0:Y:S01]  /*0af0*/  LDC.64 R14, c[0x0][0x388] ;  /* 0x0000e200ff0e7b82 */ /* 0x000e220000000a00 */
[----:B------:R-:W-:Y:S01]  /*0b00*/  IADD3 R23, PT, PT, R19, R20, RZ ;  /* 0x0000001413177210 */ /* 0x000fe20007ffe0ff */
[----:B------:R-:W-:-:S06]  /*0b10*/  IMAD.IADD R25, R21, 0x1, R20 ;  /* 0x0000000115197824 */ /* 0x000fcc00078e0214 */
[----:B------:R-:W1:Y:S01]  /*0b20*/  LDC.64 R16, c[0x0][0x380] ;  /* 0x0000e000ff107b82 */ /* 0x000e620000000a00 */
[----:B0-----:R-:W-:-:S05]  /*0b30*/  IMAD.WIDE R14, R23, 0x4, R14 ;  /* 0x00000004170e7825 */ /* 0x001fca00078e020e */
[----:B------:R-:W2:Y:S01]  /*0b40*/  LDG.E R24, desc[UR10][R14.64+0x4] ;  /* 0x0000040a0e187981 */ /* 0x000ea2000c1e1900 */
[----:B-1----:R-:W-:-:S03]  /*0b50*/  IMAD.WIDE R16, R25, 0x4, R16 ;  /* 0x0000000419107825 */ /* 0x002fc600078e0210 */
[----:B------:R-:W3:Y:S04]  /*0b60*/  LDG.E R22, desc[UR10][R14.64+0x8] ;  /* 0x0000080a0e167981 */ /* 0x000ee8000c1e1900 */
[----:B------:R-:W4:Y:S04]  /*0b70*/  LDG.E R25, desc[UR10][R14.64] ;  /* 0x0000000a0e197981 */ /* 0x000f28000c1e1900 */
[----:B------:R-:W4:Y:S04]  /*0b80*/  LDG.E R26, desc[UR10][R16.64] ;  /* 0x0000000a101a7981 */ /* 0x000f28000c1e1900 */
[----:B------:R-:W2:Y:S04]  /*0b90*/  LDG.E R27, desc[UR10][R16.64+0x4] ;  /* 0x0000040a101b7981 */ /* 0x000ea8000c1e1900 */
[----:B------:R-:W3:Y:S04]  /*0ba0*/  LDG.E R28, desc[UR10][R16.64+0x8] ;  /* 0x0000080a101c7981 */ /* 0x000ee8000c1e1900 */
[----:B------:R-:W3:Y:S04]  /*0bb0*/  LDG.E R23, desc[UR10][R14.64+0xc] ;  /* 0x00000c0a0e177981 */ /* 0x000ee8000c1e1900 */
[----:B------:R-:W3:Y:S01]  /*0bc0*/  LDG.E R29, desc[UR10][R16.64+0xc] ;  /* 0x00000c0a101d7981 */ /* 0x000ee2000c1e1900 */
[----:B------:R-:W-:Y:S01]  /*0bd0*/  IADD3 R20, PT, PT, R20, 0x4, RZ ;  /* 0x0000000414147810 */ /* 0x000fe20007ffe0ff */
[----:B----45:R-:W-:-:S04]  /*0be0*/  FFMA R25, R25, R26, R18 ;  /* 0x0000001a19197223 */ /* 0x030fc80000000012 */
[----:B--2---:R-:W-:-:S04]  /*0bf0*/  FFMA R25, R24, R27, R25 ;  /* 0x0000001b18197223 */ /* 0x004fc80000000019 */
[----:B---3--:R-:W-:-:S04]  /*0c00*/  FFMA R22, R22, R28, R25 ;  /* 0x0000001c16167223 */ /* 0x008fc80000000019 */
[----:B------:R-:W-:-:S07]  /*0c10*/  FFMA R18, R23, R29, R22 ;  /* 0x0000001d17127223 */ /* 0x000fce0000000016 */
.L_x_40:
[----:B------:R-:W-:Y:S05]  /*0c20*/  @!P2 BRA `(.L_x_38) ;  /* 0x000000000048a947 */ /* 0x000fea0003800000 */
[----:B------:R-:W0:Y:S01]  /*0c30*/  LDC.64 R14, c[0x0][0x388] ;  /* 0x0000e200ff0e7b82 */ /* 0x000e220000000a00 */
[----:B------:R-:W-:Y:S01]  /*0c40*/  IADD3 R19, PT, PT, R19, R20, RZ ;  /* 0x0000001413137210 */ /* 0x000fe20007ffe0ff */
[----:B------:R-:W-:-:S06]  /*0c50*/  IMAD.IADD R21, R21, 0x1, R20 ;  /* 0x0000000115157824 */ /* 0x000fcc00078e0214 */
[----:B------:R-:W1:Y:S01]  /*0c60*/  LDC.64 R16, c[0x0][0x380] ;  /* 0x0000e000ff107b82 */ /* 0x000e620000000a00 */
[----:B0-----:R-:W-:-:S05]  /*0c70*/  IMAD.WIDE R14, R19, 0x4, R14 ;  /* 0x00000004130e7825 */ /* 0x001fca00078e020e */
[----:B------:R-:W2:Y:S01]  /*0c80*/  LDG.E R19, desc[UR10][R14.64] ;  /* 0x0000000a0e137981 */ /* 0x000ea2000c1e1900 */
[----:B-1----:R-:W-:-:S05]  /*0c90*/  IMAD.WIDE R16, R21, 0x4, R16 ;  /* 0x0000000415107825 */ /* 0x002fca00078e0210 */
[----:B------:R-:W2:Y:S01]  /*0ca0*/  LDG.E R20, desc[UR10][R16.64] ;  /* 0x0000000a10147981 */ /* 0x000ea2000c1e1900 */
[----:B------:R-:W-:Y:S01]  /*0cb0*/  ISETP.NE.AND P1, PT, R11, 0x1, PT ;  /* 0x000000010b00780c */ /* 0x000fe20003f25270 */
[----:B--2--5:R-:W-:-:S12]  /*0cc0*/  FFMA R18, R19, R20, R18 ;  /* 0x0000001413127223 */ /* 0x024fd80000000012 */
[----:B------:R-:W-:Y:S05]  /*0cd0*/  @!P1 BRA `(.L_x_38) ;  /* 0x00000000001c9947 */ /* 0x000fea0003800000 */
[----:B------:R-:W-:Y:S01]  /*0ce0*/  ISETP.NE.AND P1, PT, R11, 0x2, PT ;  /* 0x000000020b00780c */ /* 0x000fe20003f25270 */
[----:B------:R-:W2:Y:S04]  /*0cf0*/  LDG.E R19, desc[UR10][R14.64+0x4] ;  /* 0x0000040a0e137981 */ /* 0x000ea8000c1e1900 */
[----:B------:R-:W2:Y:S08]  /*0d00*/  LDG.E R20, desc[UR10][R16.64+0x4] ;  /* 0x0000040a10147981 */ /* 0x000eb0000c1e1900 */
[----:B------:R-:W3:Y:S04]  /*0d10*/  @P1 LDG.E R21, desc[UR10][R14.64+0x8] ;  /* 0x0000080a0e151981 */ /* 0x000ee8000c1e1900 */
[----:B------:R-:W3:Y:S01]  /*0d20*/  @P1 LDG.E R22, desc[UR10][R16.64+0x8] ;  /* 0x0000080a10161981 */ /* 0x000ee2000c1e1900 */
[----:B--2---:R-:W-:-:S04]  /*0d30*/  FFMA R18, R19, R20, R18 ;  /* 0x0000001413127223 */ /* 0x004fc80000000012 */
[----:B---3--:R-:W-:-:S07]  /*0d40*/  @P1 FFMA R18, R21, R22, R18 ;  /* 0x0000001615121223 */ /* 0x008fce0000000012 */
.L_x_38:
[----:B------:R-:W-:Y:S05]  /*0d50*/  @P0 BRA `(.L_x_41) ;  /* 0xfffffff4008c0947 */ /* 0x000fea000383ffff */
[----:B------:R-:W-:-:S06]  /*0d60*/  UIADD3 UR4, UPT, UPT, UR4, 0x1, URZ ;  /* 0x0000000104047890 */ /* 0x000fcc000fffe0ff */
[----:B------:R-:W-:-:S13]  /*0d70*/  ISETP.NE.AND P0, PT, R13, UR4, PT ;  /* 0x000000040d007c0c */ /* 0x000fda000bf05270 */
[----:B------:R-:W-:Y:S05]  /*0d80*/  @P0 BRA `(.L_x_42) ;  /* 0xfffffff400740947 */ /* 0x000fea000383ffff */
.L_x_35:
[----:B------:R-:W-:Y:S01]  /*0d90*/  HFMA2 R9, -RZ, RZ, 3.7421875, 0 ;  /* 0x437c0000ff097431 */ /* 0x000fe200000001ff */
[----:B------:R-:W-:Y:S01]  /*0da0*/  MOV R7, 0x3bbb989d ;  /* 0x3bbb989d00077802 */ /* 0x000fe20000000f00 */
[----:B------:R-:W-:Y:S04]  /*0db0*/  BSSY.RECONVERGENT B0, `(.L_x_43) ;  /* 0x0000015000007945 */ /* 0x000fe80003800200 */
[----:B-----5:R-:W-:-:S04]  /*0dc0*/  FFMA.SAT R6, R18, -R7, 0.5 ;  /* 0x3f00000012067423 */ /* 0x020fc80000002807 */
[----:B------:R-:W-:-:S04]  /*0dd0*/  FFMA.RM R6, R6, R9, 12582913 ;  /* 0x4b40000106067423 */ /* 0x000fc80000004009 */
[C---:B------:R-:W-:Y:S01]  /*0de0*/  FADD R7, R6.reuse, -12583039 ;  /* 0xcb40007f06077421 */ /* 0x040fe20000000000 */
[----:B------:R-:W-:-:S03]  /*0df0*/  IMAD.SHL.U32 R6, R6, 0x800000, RZ ;  /* 0x0080000006067824 */ /* 0x000fc600078e00ff */
[----:B------:R-:W-:-:S04]  /*0e00*/  FFMA R7, R18, -1.4426950216293334961, -R7 ;  /* 0xbfb8aa3b12077823 */ /* 0x000fc80000000807 */
[----:B------:R-:W-:-:S06]  /*0e10*/  FFMA R7, R18, -1.925963033500011079e-08, R7 ;  /* 0xb2a5706012077823 */ /* 0x000fcc0000000007 */
[----:B------:R-:W0:Y:S02]  /*0e20*/  MUFU.EX2 R7, R7 ;  /* 0x0000000700077308 */ /* 0x000e240000000800 */
[----:B0-----:R-:W-:-:S05]  /*0e30*/  FFMA R10, R6, R7, 1 ;  /* 0x3f800000060a7423 */ /* 0x001fca0000000007 */
[----:B------:R-:W-:-:S04]  /*0e40*/  IADD3 R6, PT, PT, R10, 0x1800000, RZ ;  /* 0x018000000a067810 */ /* 0x000fc80007ffe0ff */
[----:B------:R-:W-:-:S04]  /*0e50*/  LOP3.LUT R6, R6, 0x7f800000, RZ, 0xc0, !PT ;  /* 0x7f80000006067812 */ /* 0x000fc800078ec0ff */
[----:B------:R-:W-:-:S13]  /*0e60*/  ISETP.GT.U32.AND P0, PT, R6, 0x1ffffff, PT ;  /* 0x01ffffff0600780c */ /* 0x000fda0003f04070 */
[----:B------:R-:W-:Y:S05]  /*0e70*/  @P0 BRA `(.L_x_44) ;  /* 0x0000000000100947 */ /* 0x000fea0003800000 */
[----:B------:R-:W-:-:S07]  /*0e80*/  MOV R8, 0xea0 ;  /* 0x00000ea000087802 */ /* 0x000fce0000000f00 */
[----:B------:R-:W-:Y:S05]  /*0e90*/  CALL.REL.NOINC `($__internal_1_$__cuda_sm20_rcp_rn_f32_slowpath) ;  /* 0x0000000000347944 */ /* 0x000fea0003c00000 */
[----:B------:R-:W-:Y:S01]  /*0ea0*/  MOV R9, R6 ;  /* 0x0000000600097202 */ /* 0x000fe20000000f00 */
[----:B------:R-:W-:Y:S06]  /*0eb0*/  BRA `(.L_x_45) ;  /* 0x0000000000107947 */ /* 0x000fec0003800000 */
.L_x_44:
[----:B------:R-:W0:Y:S02]  /*0ec0*/  MUFU.RCP R9, R10 ;  /* 0x0000000a00097308 */ /* 0x000e240000001000 */
[----:B0-----:R-:W-:-:S04]  /*0ed0*/  FFMA R6, R10, R9, -1 ;  /* 0xbf8000000a067423 */ /* 0x001fc80000000009 */
[----:B------:R-:W-:-:S04]  /*0ee0*/  FADD.FTZ R6, -R6, -RZ ;  /* 0x800000ff06067221 */ /* 0x000fc80000010100 */
[----:B------:R-:W-:-:S07]  /*0ef0*/  FFMA R9, R9, R6, R9 ;  /* 0x0000000609097223 */ /* 0x000fce0000000009 */
.L_x_45:
[----:B------:R-:W-:Y:S05]  /*0f00*/  BSYNC.RECONVERGENT B0 ;  /* 0x0000000000007941 */ /* 0x000fea0003800200 */
.L_x_43:
[----:B------:R-:W0:Y:S01]  /*0f10*/  LDC.64 R6, c[0x0][0x398] ;  /* 0x0000e600ff067b82 */ /* 0x000e220000000a00 */
[----:B------:R-:W-:-:S04]  /*0f20*/  IMAD R0, R2, R3, R0 ;  /* 0x0000000302007224 */ /* 0x000fc800078e0200 */
[----:B------:R-:W-:-:S04]  /*0f30*/  IMAD R3, R4, R0, R5 ;  /* 0x0000000004037224 */ /* 0x000fc800078e0205 */
[----:B0-----:R-:W-:-:S05]  /*0f40*/  IMAD.WIDE R2, R3, 0x4, R6 ;  /* 0x0000000403027825 */ /* 0x001fca00078e0206 */
[----:B------:R-:W-:Y:S01]  /*0f50*/  STG.E desc[UR10][R2.64], R9 ;  /* 0x0000000902007986 */ /* 0x000fe2000c10190a */
[----:B------:R-:W-:Y:S05]  /*0f60*/  EXIT ;  /* 0x000000000000794d */ /* 0x000fea0003800000 */
        .weak           $__internal_1_$__cuda_sm20_rcp_rn_f32_slowpath
        .type           $__internal_1_$__cuda_sm20_rcp_rn_f32_slowpath,@function
        .size           $__internal_1_$__cuda_sm20_rcp_rn_f32_slowpath,(.L_x_72 - $__internal_1_$__cuda_sm20_rcp_rn_f32_slowpath)
$__internal_1_$__cuda_sm20_rcp_rn_f32_slowpath:
[----:B------:R-:W-:Y:S01]  /*0f70*/  IMAD.SHL.U32 R6, R10, 0x2, RZ ;  /* 0x000000020a067824 */ /* 0x000fe200078e00ff */
[----:B------:R-:W-:Y:S04]  /*0f80*/  BSSY.RECONVERGENT B1, `(.L_x_46) ;  /* 0x0000031000017945 */ /* 0x000fe80003800200 */
[----:B------:R-:W-:Y:S02]  /*0f90*/  SHF.R.U32.HI R13, RZ, 0x18, R6 ;  /* 0x00000018ff0d7819 */ /* 0x000fe40000011606 */
[----:B------:R-:W-:Y:S02]  /*0fa0*/  MOV R6, R10 ;  /* 0x0000000a00067202 */ /* 0x000fe40000000f00 */
        /* <DEDUP_REMOVED lines=12> */
.L_x_47:
        /* <DEDUP_REMOVED lines=16> */
[----:B------:R-:W-:Y:S02]  /*1170*/  LOP3.LUT R12, R12, R9, RZ, 0xc0, !PT ;  /* 0x000000090c0c7212 */ /* 0x000fe400078ec0ff */
[----:B------:R-:W-:-:S02]  /*1180*/  IADD3 R10, PT, PT, -R10, RZ, RZ ;  /* 0x000000ff0a0a7210 */ /* 0x000fc40007ffe1ff */
[-C--:B------:R-:W-:Y:S02]  /*1190*/  SHF.R.U32.HI R12, RZ, R15.reuse, R12 ;  /* 0x0000000fff0c7219 */ /* 0x080fe4000001160c */
[----:B------:R-:W-:Y:S02]  /*11a0*/  LOP3.LUT P1, RZ, R10, R15, R9, 0xf8, !PT ;  /* 0x0000000f0aff7212 */ /* 0x000fe4000782f809 */
[C---:B------:R-:W-:Y:S02]  /*11b0*/  LOP3.LUT P0, RZ, R12.reuse, 0x1, RZ, 0xc0, !PT ;  /* 0x000000010cff7812 */ /* 0x040fe4000780c0ff */
[----:B------:R-:W-:Y:S02]  /*11c0*/  LOP3.LUT P2, RZ, R12, 0x2, RZ, 0xc0, !PT ;  /* 0x000000020cff7812 */ /* 0x000fe4000784c0ff */
[----:B------:R-:W-:Y:S02]  /*11d0*/  IADD3 R10, PT, PT, R13, -0xfc, RZ ;  /* 0xffffff040d0a7810 */ /* 0x000fe40007ffe0ff */
[----:B------:R-:W-:-:S02]  /*11e0*/  PLOP3.LUT P0, PT, P0, P1, P2, 0xe0, 0x0 ;  /* 0x000000000000781c */ /* 0x000fc40000703c20 */
[----:B------:R-:W-:Y:S02]  /*11f0*/  LOP3.LUT P1, RZ, R6, 0x7fffff, RZ, 0xc0, !PT ;  /* 0x007fffff06ff7812 */ /* 0x000fe4000782c0ff */
[----:B------:R-:W-:Y:S02]  /*1200*/  SEL R7, RZ, 0x1, !P0 ;  /* 0x00000001ff077807 */ /* 0x000fe40004000000 */
[----:B------:R-:W-:-:S03]  /*1210*/  SHF.R.U32.HI R9, RZ, R10, R9 ;  /* 0x0000000aff097219 */ /* 0x000fc60000011609 */
[----:B------:R-:W-:-:S05]  /*1220*/  IMAD.MOV R7, RZ, RZ, -R7 ;  /* 0x000000ffff077224 */ /* 0x000fca00078e0a07 */
[----:B------:R-:W-:-:S13]  /*1230*/  ISETP.GE.AND P0, PT, R7, RZ, PT ;  /* 0x000000ff0700720c */ /* 0x000fda0003f06270 */
[----:B------:R-:W-:-:S05]  /*1240*/  @!P0 IADD3 R9, PT, PT, R9, 0x1, RZ ;  /* 0x0000000109098810 */ /* 0x000fca0007ffe0ff */
[----:B------:R-:W-:-:S05]  /*1250*/  @!P1 IMAD.SHL.U32 R9, R9, 0x2, RZ ;  /* 0x0000000209099824 */ /* 0x000fca00078e00ff */
[----:B------:R-:W-:Y:S01]  /*1260*/  LOP3.LUT R9, R9, 0x80000000, R6, 0xf8, !PT ;  /* 0x8000000009097812 */ /* 0x000fe200078ef806 */
[----:B------:R-:W-:Y:S06]  /*1270*/  BRA `(.L_x_48) ;  /* 0x0000000000047947 */ /* 0x000fec0003800000 */
.L_x_49:
[----:B------:R0:W1:Y:S02]  /*1280*/  MUFU.RCP R9, R6 ;  /* 0x0000000600097308 */ /* 0x0000640000001000 */
.L_x_48:
[----:B------:R-:W-:Y:S05]  /*1290*/  BSYNC.RECONVERGENT B1 ;  /* 0x0000000000017941 */ /* 0x000fea0003800200 */
.L_x_46:
[----:B01----:R-:W-:Y:S01]  /*12a0*/  MOV R6, R9 ;  /* 0x0000000900067202 */ /* 0x003fe20000000f00 */
[----:B------:R-:W-:-:S04]  /*12b0*/  HFMA2 R9, -RZ, RZ, 0, 0 ;  /* 0x00000000ff097431 */ /* 0x000fc800000001ff */
[----:B------:R-:W-:Y:S05]  /*12c0*/  RET.REL.NODEC R8 `(_Z13Conv2DSigmoidPfS_S_S_iiiiii) ;  /* 0xffffffec084c7950 */ /* 0x000fea0003c3ffff */
.L_x_50:
        /* <DEDUP_REMOVED lines=11> */
.L_x_72:


//--------------------- .text._Z10Conv2DReLUPfS_S_S_iiiiii --------------------------
	.section	.text._Z10Conv2DReLUPfS_S_S_iiiiii,"ax",@progbits
	.align	128
        .global         _Z10Conv2DReLUPfS_S_S_iiiiii
        .type           _Z10Conv2DReLUPfS_S_S_iiiiii,@function
        .size           _Z10Conv2DReLUPfS_S_S_iiiiii,(.L_x_80 - _Z10Conv2DReLUPfS_S_S_iiiiii)
        .other          _Z10Conv2DReLUPfS_S_S_iiiiii,@"STO_CUDA_ENTRY STV_DEFAULT"
_Z10Conv2DReLUPfS_S_S_iiiiii:
.text._Z10Conv2DReLUPfS_S_S_iiiiii:
        /* <DEDUP_REMOVED lines=40> */
[----:B------:R-:W-:Y:S01]  /*0280*/  SHF.R.U32.HI R6, RZ, 0x1, R10 ;  /* 0x00000001ff067819 */ /* 0x000fe2000001160a */
[----:B------:R-:W-:Y:S01]  /*0290*/  UMOV UR4, URZ ;  /* 0x000000ff00047c82 */ /* 0x000fe20008000000 */
[----:B------:R-:W-:Y:S02]  /*02a0*/  SHF.R.U32.HI R8, RZ, 0x1, R11 ;  /* 0x00000001ff087819 */ /* 0x000fe4000001160b */
[----:B------:R-:W-:Y:S02]  /*02b0*/  IADD3 R9, PT, PT, R9, UR6, R12 ;  /* 0x0000000609097c10 */ /* 0x000fe4000fffe00c */
[----:B------:R-:W-:Y:S02]  /*02c0*/  IADD3 R6, PT, PT, R7, -R6, RZ ;  /* 0x8000000607067210 */ /* 0x000fe40007ffe0ff */
[----:B------:R-:W-:-:S02]  /*02d0*/  IADD3 R7, PT, PT, -R8, R12, R5 ;  /* 0x0000000c08077210 */ /* 0x000fc40007ffe105 */
[----:B------:R-:W-:Y:S02]  /*02e0*/  IADD3 R8, PT, PT, -R8, R9, RZ ;  /* 0x0000000908087210 */ /* 0x000fe40007ffe1ff */
[C---:B------:R-:W-:Y:S02]  /*02f0*/  LOP3.LUT R9, R11.reuse, 0xf, RZ, 0xc0, !PT ;  /* 0x0000000f0b097812 */ /* 0x040fe400078ec0ff */
[C---:B------:R-:W-:Y:S01]  /*0300*/  LOP3.LUT R10, R11.reuse, 0x7, RZ, 0xc0, !PT ;  /* 0x000000070b0a7812 */ /* 0x040fe200078ec0ff */
[----:B0-----:R-:W-:Y:S01]  /*0310*/  UIADD3 UR9, UP0, UPT, UR14, 0x20, URZ ;  /* 0x000000200e097890 */ /* 0x001fe2000ff1e0ff */
[----:B------:R-:W-:Y:S01]  /*0320*/  LOP3.LUT R11, R11, 0x3, RZ, 0xc0, !PT ;  /* 0x000000030b0b7812 */ /* 0x000fe200078ec0ff */
[----:B------:R-:W-:Y:S02]  /*0330*/  UIADD3 UR7, UP1, UPT, UR12, 0x20, URZ ;  /* 0x000000200c077890 */ /* 0x000fe4000ff3e0ff */
[----:B------:R-:W-:Y:S02]  /*0340*/  UIADD3.X UR10, UPT, UPT, URZ, UR15, URZ, UP0, !UPT ;  /* 0x0000000fff0a7290 */ /* 0x000fe400087fe4ff */
[----:B------:R-:W-:-:S12]  /*0350*/  UIADD3.X UR8, UPT, UPT, URZ, UR13, URZ, UP1, !UPT ;  /* 0x0000000dff087290 */ /* 0x000fd80008ffe4ff */
.L_x_58:
[----:B------:R-:W0:Y:S01]  /*0360*/  LDC R13, c[0x0][0x3a8] ;  /* 0x0000ea00ff0d7b82 */ /* 0x000e220000000800 */
[----:B------:R-:W-:Y:S01]  /*0370*/  UMOV UR5, URZ ;  /* 0x000000ff00057c82 */ /* 0x000fe20008000000 */
[----:B0-----:R-:W-:-:S07]  /*0380*/  IMAD R12, R13, UR4, R6 ;  /* 0x000000040d0c7c24 */ /* 0x001fce000f8e0206 */
.L_x_57:
[----:B------:R-:W0:Y:S01]  /*0390*/  LDC.64 R14, c[0x0][0x3b0] ;  /* 0x0000ec00ff0e7b82 */ /* 0x000e220000000a00 */
[----:B------:R-:W1:Y:S01]  /*03a0*/  LDCU UR11, c[0x0][0x3ac] ;  /* 0x00007580ff0b77ac */ /* 0x000e620008000800 */
[----:B------:R-:W-:Y:S01]  /*03b0*/  IADD3 R23, PT, PT, R12, UR5, RZ ;  /* 0x000000050c177c10 */ /* 0x000fe2000fffe0ff */
[----:B------:R-:W-:-:S05]  /*03c0*/  HFMA2 R20, -RZ, RZ, 0, 0 ;  /* 0x00000000ff147431 */ /* 0x000fca00000001ff */
        /* <DEDUP_REMOVED lines=10> */
[----:B------:R-:W-:Y:S01]  /*0470*/  IMAD R23, R23, UR11, R8 ;  /* 0x0000000b17177c24 */ /* 0x000fe2000f8e0208 */
[----:B------:R-:W-:Y:S02]  /*0480*/  MOV R25, R19 ;  /* 0x0000001300197202 */ /* 0x000fe40000000f00 */
[----:B------:R-:W-:-:S07]  /*0490*/  IADD3 R22, PT, PT, -R20, RZ, RZ ;  /* 0x000000ff14167210 */ /* 0x000fce0007ffe1ff */
.L_x_53:
        /* <DEDUP_REMOVED lines=46> */
[----:B------:R-:W-:Y:S01]  /*0780*/  IADD3 R22, PT, PT, R22, 0x10, RZ ;  /* 0x0000001016167810 */ /* 0x000fe20007ffe0ff */
[----:B--2---:R-:W-:Y:S02]  /*0790*/  FFMA R18, R27, R24, R18 ;  /* 0x000000181b127223 */ /* 0x004fe40000000012 */
[----:B------:R-:W2:Y:S04]  /*07a0*/  LDG.E R27, desc[UR16][R16.64+0x18] ;  /* 0x00001810101b7981 */ /* 0x000ea8000c1e1900 */
[----:B------:R-:W2:Y:S01]  /*07b0*/  LDG.E R24, desc[UR16][R14.64+0x18] ;  /* 0x000018100e187981 */ /* 0x000ea2000c1e1900 */
[----:B---3--:R-:W-:-:S03]  /*07c0*/  FFMA R18, R29, R26, R18 ;  /* 0x0000001a1d127223 */ /* 0x008fc60000000012 */
[----:B------:R-:W3:Y:S04]  /*07d0*/  LDG.E R29, desc[UR16][R16.64+0x1c] ;  /* 0x00001c10101d7981 */ /* 0x000ee8000c1e1900 */
[----:B------:R-:W3:Y:S01]  /*07e0*/  LDG.E R26, desc[UR16][R14.64+0x1c] ;  /* 0x00001c100e1a7981 */ /* 0x000ee2000c1e1900 */
[----:B------:R-:W-:Y:S01]  /*07f0*/  ISETP.NE.AND P1, PT, R22, RZ, PT ;  /* 0x000000ff1600720c */ /* 0x000fe20003f25270 */
[----:B------:R-:W-:Y:S01]  /*0800*/  VIADD R25, R25, 0x10 ;  /* 0x0000001019197836 */ /* 0x000fe20000000000 */
[----:B------:R-:W-:Y:S01]  /*0810*/  IADD3 R23, PT, PT, R23, 0x10, RZ ;  /* 0x0000001017177810 */ /* 0x000fe20007ffe0ff */
[----:B--2---:R-:W-:-:S04]  /*0820*/  FFMA R18, R27, R24, R18 ;  /* 0x000000181b127223 */ /* 0x004fc80000000012 */
[----:B---3--:R-:W-:-:S06]  /*0830*/  FFMA R18, R29, R26, R18 ;  /* 0x0000001a1d127223 */ /* 0x008fcc0000000012 */
[----:B------:R-:W-:Y:S05]  /*0840*/  @P1 BRA `(.L_x_53) ;  /* 0xfffffffc00141947 */ /* 0x000fea000383ffff */
.L_x_52:
[----:B------:R-:W-:-:S13]  /*0850*/  ISETP.NE.AND P1, PT, R9, RZ, PT ;  /* 0x000000ff0900720c */ /* 0x000fda0003f25270 */
[----:B------:R-:W-:Y:S05]  /*0860*/  @!P1 BRA `(.L_x_54) ;  /* 0x0000000400389947 */ /* 0x000fea0003800000 */
[----:B------:R-:W-:Y:S02]  /*0870*/  IADD3 R14, PT, PT, R9, -0x1, RZ ;  /* 0xffffffff090e7810 */ /* 0x000fe40007ffe0ff */
[----:B------:R-:W-:Y:S02]  /*0880*/  ISETP.NE.AND P2, PT, R10, RZ, PT ;  /* 0x000000ff0a00720c */ /* 0x000fe40003f45270 */
        /* <DEDUP_REMOVED lines=28> */
[----:B------:R-:W-:Y:S01]  /*0a50*/  IADD3 R20, PT, PT, R20, 0x8, RZ ;  /* 0x0000000814147810 */ /* 0x000fe20007ffe0ff */
[----:B----4-:R-:W-:-:S04]  /*0a60*/  FFMA R25, R18, R26, R25 ;  /* 0x0000001a12197223 */ /* 0x010fc80000000019 */
[----:B---3--:R-:W-:-:S04]  /*0a70*/  FFMA R25, R24, R27, R25 ;  /* 0x0000001b18197223 */ /* 0x008fc80000000019 */
[----:B--2---:R-:W-:-:S04]  /*0a80*/  FFMA R22, R22, R28, R25 ;  /* 0x0000001c16167223 */ /* 0x004fc80000000019 */
[----:B------:R-:W-:-:S07]  /*0a90*/  FFMA R18, R23, R29, R22 ;  /* 0x0000001d17127223 */ /* 0x000fce0000000016 */
.L_x_55:
        /* <DEDUP_REMOVED lines=24> */
.L_x_56:
[----:B------:R-:W-:Y:S05]  /*0c20*/  @!P2 BRA `(.L_x_54) ;  /* 0x000000000048a947 */ /* 0x000fea0003800000 */
[----:B------:R-:W0:Y:S01]  /*0c30*/  LDC.64 R14, c[0x0][0x388] ;  /* 0x0000e200ff0e7b82 */ /* 0x000e220000000a00 */
[-C--:B------:R-:W-:Y:S02]  /*0c40*/  IADD3 R19, PT, PT, R19, R20.reuse, RZ ;  /* 0x0000001413137210 */ /* 0x080fe40007ffe0ff */
[----:B------:R-:W-:-:S05]  /*0c50*/  IADD3 R21, PT, PT, R21, R20, RZ ;  /* 0x0000001415157210 */ /* 0x000fca0007ffe0ff */
        /* <DEDUP_REMOVED lines=15> */
.L_x_54:
[----:B------:R-:W-:Y:S05]  /*0d50*/  @P0 BRA `(.L_x_57) ;  /* 0xfffffff4008c0947 */ /* 0x000fea000383ffff */
[----:B------:R-:W-:-:S06]  /*0d60*/  UIADD3 UR4, UPT, UPT, UR4, 0x1, URZ ;  /* 0x0000000104047890 */ /* 0x000fcc000fffe0ff */
[----:B------:R-:W-:-:S13]  /*0d70*/  ISETP.NE.AND P0, PT, R13, UR4, PT ;  /* 0x000000040d007c0c */ /* 0x000fda000bf05270 */
[----:B------:R-:W-:Y:S05]  /*0d80*/  @P0 BRA `(.L_x_58) ;  /* 0xfffffff400740947 */ /* 0x000fea000383ffff */
.L_x_51:
[----:B------:R-:W0:Y:S01]  /*0d90*/  LDC.64 R6, c[0x0][0x398] ;  /* 0x0000e600ff067b82 */ /* 0x000e220000000a00 */
[----:B------:R-:W-:-:S04]  /*0da0*/  IMAD R0, R2, R3, R0 ;  /* 0x0000000302007224 */ /* 0x000fc800078e0200 */
[----:B------:R-:W-:Y:S01]  /*0db0*/  IMAD R3, R4, R0, R5 ;  /* 0x0000000004037224 */ /* 0x000fe200078e0205 */
[----:B-----5:R-:W-:-:S03]  /*0dc0*/  FMNMX R5, RZ, R18, !PT ;  /* 0x00000012ff057209 */ /* 0x020fc60007800000 */
[----:B0-----:R-:W-:-:S05]  /*0dd0*/  IMAD.WIDE R2, R3, 0x4, R6 ;  /* 0x0000000403027825 */ /* 0x001fca00078e0206 */
[----:B------:R-:W-:Y:S01]  /*0de0*/  STG.E desc[UR16][R2.64], R5 ;  /* 0x0000000502007986 */ /* 0x000fe2000c101910 */
[----:B------:R-:W-:Y:S05]  /*0df0*/  EXIT ;  /* 0x000000000000794d */ /* 0x000fea0003800000 */
.L_x_59:
        /* <DEDUP_REMOVED lines=16> */
.L_x_80:


//--------------------- .text._Z6Conv2DPfS_S_S_iiiiii --------------------------
	.section	.text._Z6Conv2DPfS_S_S_iiiiii,"ax",@progbits
	.align	128
        .global         _Z6Conv2DPfS_S_S_iiiiii
        .type           _Z6Conv2DPfS_S_S_iiiiii,@function
        .size           _Z6Conv2DPfS_S_S_iiiiii,(.L_x_81 - _Z6Conv2DPfS_S_S_iiiiii)
        .other          _Z6Conv2DPfS_S_S_iiiiii,@"STO_CUDA_ENTRY STV_DEFAULT"
_Z6Conv2DPfS_S_S_iiiiii:
.text._Z6Conv2DPfS_S_S_iiiiii:
[----:B------:R-:W-:Y:S01]  /*0000*/  LDC R1, c[0x0][0x37c] ;  /* 0x0000df00ff017b82 */ /* 0x000fe20000000800 */
[----:B------:R-:W0:Y:S01]  /*0010*/  S2R R0, SR_CTAID.Y ;  /* 0x0000000000007919 */ /* 0x000e220000002600 */
[----:B------:R-:W1:Y:S06]  /*0020*/  LDCU.64 UR20, c[0x0][0x3b0] ;  /* 0x00007600ff1477ac */ /* 0x000e6c0008000a00 */
[----:B------:R-:W2:Y:S01]  /*0030*/  S2UR UR5, SR_CTAID.X ;  /* 0x00000000000579c3 */ /* 0x000ea20000002500 */
[----:B------:R-:W0:Y:S01]  /*0040*/  S2R R3, SR_TID.Y ;  /* 0x0000000000037919 */ /* 0x000e220000002200 */
[----:B------:R-:W3:Y:S01]  /*0050*/  LDCU.64 UR8, c[0x0][0x3a8] ;  /* 0x00007500ff0877ac */ /* 0x000ee20008000a00 */
[----:B------:R-:W4:Y:S01]  /*0060*/  S2R R7, SR_CTAID.Z ;  /* 0x0000000000077919 */ /* 0x000f220000002700 */
[----:B------:R-:W0:Y:S01]  /*0070*/  LDCU UR6, c[0x0][0x364] ;  /* 0x00006c80ff0677ac */ /* 0x000e220008000800 */
[----:B------:R-:W4:Y:S01]  /*0080*/  S2R R2, SR_TID.Z ;  /* 0x0000000000027919 */ /* 0x000f220000002300 */
[----:B------:R-:W2:Y:S01]  /*0090*/  LDCU UR7, c[0x0][0x360] ;  /* 0x00006c00ff0777ac */ /* 0x000ea20008000800 */
[----:B------:R-:W5:Y:S01]  /*00a0*/  S2R R11, SR_TID.X ;  /* 0x00000000000b7919 */ /* 0x000f620000002100 */
[----:B------:R-:W4:Y:S01]  /*00b0*/  LDCU UR10, c[0x0][0x368] ;  /* 0x00006d00ff0a77ac */ /* 0x000f220008000800 */
[----:B------:R-:W5:Y:S01]  /*00c0*/  LDCU UR11, c[0x0][0x3a4] ;  /* 0x00007480ff0b77ac */ /* 0x000f620008000800 */
[----:B-1----:R-:W-:-:S02]  /*00d0*/  ULEA.HI UR22, UR20, UR20, URZ, 0x1 ;  /* 0x0000001414167291 */ /* 0x002fc4000f8f08ff */
[----:B------:R-:W-:Y:S02]  /*00e0*/  ULEA.HI UR23, UR21, UR21, URZ, 0x1 ;  /* 0x0000001515177291 */ /* 0x000fe4000f8f08ff */
[----:B------:R-:W-:Y:S02]  /*00f0*/  ULOP3.LUT UR4, UR22, 0xfffffffe, URZ, 0xc0, !UPT ;  /* 0xfffffffe16047892 */ /* 0x000fe4000f8ec0ff */
[----:B--2---:R-:W-:Y:S02]  /*0100*/  UIMAD UR7, UR7, UR5, URZ ;  /* 0x00000005070772a4 */ /* 0x004fe4000f8e02ff */
[----:B---3--:R-:W-:Y:S02]  /*0110*/  UIADD3 UR8, UPT, UPT, -UR4, UR8, URZ ;  /* 0x0000000804087290 */ /* 0x008fe4000fffe1ff */
[----:B------:R-:W-:Y:S01]  /*0120*/  ULOP3.LUT UR4, UR23, 0xfffffffe, URZ, 0xc0, !UPT ;  /* 0xfffffffe17047892 */ /* 0x000fe2000f8ec0ff */
[----:B0-----:R-:W-:-:S03]  /*0130*/  IMAD R0, R0, UR6, R3 ;  /* 0x0000000600007c24 */ /* 0x001fc6000f8e0203 */
[----:B------:R-:W-:Y:S02]  /*0140*/  UIADD3 UR9, UPT, UPT, -UR4, UR9, URZ ;  /* 0x0000000904097290 */ /* 0x000fe4000fffe1ff */
[----:B------:R-:W-:Y:S01]  /*0150*/  ISETP.GE.AND P0, PT, R0, UR8, PT ;  /* 0x0000000800007c0c */ /* 0x000fe2000bf06270 */
[----:B----4-:R-:W-:Y:S01]  /*0160*/  IMAD R7, R7, UR10, R2 ;  /* 0x0000000a07077c24 */ /* 0x010fe2000f8e0202 */
[----:B-----5:R-:W-:-:S04]  /*0170*/  IADD3 R6, PT, PT, R11, UR7, RZ ;  /* 0x000000070b067c10 */ /* 0x020fc8000fffe0ff */
[----:B------:R-:W-:-:S04]  /*0180*/  ISETP.GE.OR P0, PT, R7, UR11, P0 ;  /* 0x0000000b07007c0c */ /* 0x000fc80008706670 */
[----:B------:R-:W-:-:S13]  /*0190*/  ISETP.GE.OR P0, PT, R6, UR9, P0 ;  /* 0x0000000906007c0c */ /* 0x000fda0008706670 */
[----:B------:R-:W-:Y:S05]  /*01a0*/  @P0 EXIT ;  /* 0x000000000000094d */ /* 0x000fea0003800000 */
[----:B------:R-:W0:Y:S01]  /*01b0*/  LDCU UR4, c[0x0][0x3a0] ;  /* 0x00007400ff0477ac */ /* 0x000e220008000800 */
[----:B------:R-:W-:Y:S01]  /*01c0*/  HFMA2 R17, -RZ, RZ, 0, 0 ;  /* 0x00000000ff117431 */ /* 0x000fe200000001ff */
[----:B------:R-:W1:Y:S01]  /*01d0*/  LDCU.64 UR24, c[0x0][0x358] ;  /* 0x00006b00ff1877ac */ /* 0x000e620008000a00 */
[----:B0-----:R-:W-:-:S09]  /*01e0*/  UISETP.GE.AND UP0, UPT, UR4, 0x1, UPT ;  /* 0x000000010400788c */ /* 0x001fd2000bf06270 */
[----:B-1----:R-:W-:Y:S05]  /*01f0*/  BRA.U !UP0, `(.L_x_60) ;  /* 0x0000000908f87547 */ /* 0x002fea000b800000 */
[----:B------:R-:W-:Y:S01]  /*0200*/  UISETP.LT.AND UP0, UPT, UR20, UR21, UPT ;  /* 0x000000151400728c */ /* 0x000fe2000bf01270 */
[----:B------:R-:W-:-:S03]  /*0210*/  MOV R3, UR22 ;  /* 0x0000001600037c02 */ /* 0x000fc60008000f00 */
[----:B------:R-:W-:Y:S01]  /*0220*/  USEL UR4, UR20, UR21, UP0 ;  /* 0x0000001514047287 */ /* 0x000fe20008000000 */
[----:B------:R-:W-:-:S03]  /*0230*/  LEA.HI.SX32 R8, R3, R0, 0x1f ;  /* 0x0000000003087211 */ /* 0x000fc600078ffaff */
[----:B------:R-:W-:-:S09]  /*0240*/  UISETP.GE.AND UP0, UPT, UR4, 0x1, UPT ;  /* 0x000000010400788c */ /* 0x000fd2000bf06270 */
[----:B------:R-:W-:Y:S05]  /*0250*/  BRA.U !UP0, `(.L_x_60) ;  /* 0x0000000908e07547 */ /* 0x000fea000b800000 */
[----:B------:R-:W0:Y:S01]  /*0260*/  LDCU.128 UR16, c[0x0][0x380] ;  /* 0x00007000ff1077ac */ /* 0x000e220008000c00 */
[----:B------:R-:W-:Y:S01]  /*0270*/  MOV R17, RZ ;  /* 0x000000ff00117202 */ /* 0x000fe20000000f00 */
[----:B------:R-:W-:Y:S02]  /*0280*/  USHF.R.S32.HI UR6, URZ, 0x1, UR23 ;  /* 0x00000001ff067899 */ /* 0x000fe40008011417 */
[----:B------:R-:W-:Y:S02]  /*0290*/  USHF.R.U32.HI UR5, URZ, 0x1, UR20 ;  /* 0x00000001ff057899 */ /* 0x000fe40008011614 */
[----:B------:R-:W-:Y:S02]  /*02a0*/  USHF.R.U32.HI UR4, URZ, 0x1, UR21 ;  /* 0x00000001ff047899 */ /* 0x000fe40008011615 */
[----:B------:R-:W-:Y:S01]  /*02b0*/  MOV R10, UR6 ;  /* 0x00000006000a7c02 */ /* 0x000fe20008000f00 */
[----:B------:R-:W-:Y:S01]  /*02c0*/  ULOP3.LUT UR10, UR21, 0x7ffffff0, URZ, 0xc0, !UPT ;  /* 0x7ffffff0150a7892 */ /* 0x000fe2000f8ec0ff */
[----:B------:R-:W-:-:S02]  /*02d0*/  IADD3 R8, PT, PT, R8, -UR5, RZ ;  /* 0x8000000508087c10 */ /* 0x000fc4000fffe0ff */
[----:B------:R-:W-:Y:S01]  /*02e0*/  IADD3 R11, PT, PT, R11, UR7, R10 ;  /* 0x000000070b0b7c10 */ /* 0x000fe2000fffe00a */
[----:B------:R-:W-:Y:S01]  /*02f0*/  UIADD3 UR15, UPT, UPT, -UR10, URZ, URZ ;  /* 0x000000ff0a0f7290 */ /* 0x000fe2000fffe1ff */
[----:B------:R-:W-:Y:S01]  /*0300*/  IADD3 R10, PT, PT, R10, -UR4, R6 ;  /* 0x800000040a0a7c10 */ /* 0x000fe2000fffe006 */
[----:B0-----:R-:W-:Y:S01]  /*0310*/  UIADD3 UR11, UP1, UPT, UR16, 0x20, URZ ;  /* 0x00000020100b7890 */ /* 0x001fe2000ff3e0ff */
[----:B------:R-:W-:Y:S01]  /*0320*/  IADD3 R11, PT, PT, R11, -UR4, RZ ;  /* 0x800000040b0b7c10 */ /* 0x000fe2000fffe0ff */
[----:B------:R-:W-:Y:S02]  /*0330*/  UIADD3 UR13, UP0, UPT, UR18, 0x20, URZ ;  /* 0x00000020120d7890 */ /* 0x000fe4000ff1e0ff */
[----:B------:R-:W-:Y:S02]  /*0340*/  UIADD3.X UR12, UPT, UPT, URZ, UR17, URZ, UP1, !UPT ;  /* 0x00000011ff0c7290 */ /* 0x000fe40008ffe4ff */
[----:B------:R-:W-:Y:S02]  /*0350*/  UIADD3.X UR14, UPT, UPT, URZ, UR19, URZ, UP0, !UPT ;  /* 0x00000013ff0e7290 */ /* 0x000fe400087fe4ff */
[----:B------:R-:W-:-:S02]  /*0360*/  ULOP3.LUT UR16, UR21, 0xf, URZ, 0xc0, !UPT ;  /* 0x0000000f15107892 */ /* 0x000fc4000f8ec0ff */
[----:B------:R-:W-:Y:S02]  /*0370*/  ULOP3.LUT UR17, UR21, 0x7, URZ, 0xc0, !UPT ;  /* 0x0000000715117892 */ /* 0x000fe4000f8ec0ff */
[----:B------:R-:W-:Y:S01]  /*0380*/  ULOP3.LUT UR18, UR21, 0x3, URZ, 0xc0, !UPT ;  /* 0x0000000315127892 */ /* 0x000fe2000f8ec0ff */
[----:B------:R-:W-:-:S11]  /*0390*/  UMOV UR4, URZ ;  /* 0x000000ff00047c82 */ /* 0x000fd60008000000 */
.L_x_67:
[----:B------:R-:W0:Y:S01]  /*03a0*/  LDC R3, c[0x0][0x3a8] ;  /* 0x0000ea00ff037b82 */ /* 0x000e220000000800 */
[----:B------:R-:W-:-:S07]  /*03b0*/  UMOV UR5, URZ ;  /* 0x000000ff00057c82 */ /* 0x000fce0008000000 */
[----:B------:R-:W1:Y:S01]  /*03c0*/  LDC R2, c[0x0][0x3a0] ;  /* 0x0000e800ff027b82 */ /* 0x000e620000000800 */
[----:B0-----:R-:W-:Y:S02]  /*03d0*/  IMAD R12, R3, UR4, R8 ;  /* 0x00000004030c7c24 */ /* 0x001fe4000f8e0208 */
[----:B-1----:R-:W-:Y:S01]  /*03e0*/  IMAD R13, R7, R2, UR4 ;  /* 0x00000004070d7e24 */ /* 0x002fe2000f8e0202 */
[----:B------:R-:W-:-:S06]  /*03f0*/  UIADD3 UR4, UPT, UPT, UR4, 0x1, URZ ;  /* 0x0000000104047890 */ /* 0x000fcc000fffe0ff */
[----:B------:R-:W-:-:S13]  /*0400*/  ISETP.NE.AND P0, PT, R2, UR4, PT ;  /* 0x0000000402007c0c */ /* 0x000fda000bf05270 */
.L_x_66:
[----:B------:R-:W0:Y:S01]  /*0410*/  LDC.64 R2, c[0x0][0x3b0] ;  /* 0x0000ec00ff027b82 */ /* 0x000e220000000a00 */
[----:B------:R-:W1:Y:S01]  /*0420*/  LDCU UR19, c[0x0][0x3ac] ;  /* 0x00007580ff1377ac */ /* 0x000e620008000800 */
[----:B------:R-:W-:Y:S01]  /*0430*/  IADD3 R9, PT, PT, R12, UR5, RZ ;  /* 0x000000050c097c10 */ /* 0x000fe2000fffe0ff */
[----:B------:R-:W-:-:S04]  /*0440*/  UMOV UR6, URZ ;  /* 0x000000ff00067c82 */ /* 0x000fc80008000000 */
[----:B-1----:R-:W-:Y:S01]  /*0450*/  IMAD R15, R9, UR19, R10 ;  /* 0x00000013090f7c24 */ /* 0x002fe2000f8e020a */
[----:B0-----:R-:W-:Y:S01]  /*0460*/  ISETP.GE.U32.AND P2, PT, R3, 0x10, PT ;  /* 0x000000100300780c */ /* 0x001fe20003f46070 */
[----:B------:R-:W-:Y:S01]  /*0470*/  IMAD R14, R13, R2, UR5 ;  /* 0x000000050d0e7e24 */ /* 0x000fe2000f8e0202 */
[----:B------:R-:W-:-:S03]  /*0480*/  UIADD3 UR5, UPT, UPT, UR5, 0x1, URZ ;  /* 0x0000000105057890 */ /* 0x000fc6000fffe0ff */
[----:B------:R-:W-:-:S03]  /*0490*/  IMAD R14, R14, R3, RZ ;  /* 0x000000030e0e7224 */ /* 0x000fc600078e02ff */
[----:B------:R-:W-:-:S05]  /*04a0*/  ISETP.NE.AND P1, PT, R2, UR5, PT ;  /* 0x0000000502007c0c */ /* 0x000fca000bf25270 */
[----:B------:R-:W-:Y:S08]  /*04b0*/  @!P2 BRA `(.L_x_61) ;  /* 0x0000000000fca947 */ /* 0x000ff00003800000 */
[----:B------:R-:W-:Y:S01]  /*04c0*/  IMAD R9, R9, UR19, R11 ;  /* 0x0000001309097c24 */ /* 0x000fe2000f8e020b */
[----:B------:R-:W-:Y:S01]  /*04d0*/  MOV R16, R14 ;  /* 0x0000000e00107202 */ /* 0x000fe20000000f00 */
[----:B------:R-:W-:-:S06]  /*04e0*/  UMOV UR6, UR15 ;  /* 0x0000000f00067c82 */ /* 0x000fcc0008000000 */
.L_x_62:
[----:B------:R-:W-:Y:S02]  /*04f0*/  MOV R2, UR13 ;  /* 0x0000000d00027c02 */ /* 0x000fe40008000f00 */
[----:B------:R-:W-:Y:S02]  /*0500*/  MOV R3, UR14 ;  /* 0x0000000e00037c02 */ /* 0x000fe40008000f00 */
[----:B------:R-:W-:Y:S02]  /*0510*/  MOV R4, UR11 ;  /* 0x0000000b00047c02 */ /* 0x000fe40008000f00 */
[----:B------:R-:W-:Y:S01]  /*0520*/  MOV R5, UR12 ;  /* 0x0000000c00057c02 */ /* 0x000fe20008000f00 */
[----:B------:R-:W-:-:S04]  /*0530*/  IMAD.WIDE R2, R16, 0x4, R2 ;  /* 0x0000000410027825 */ /* 0x000fc800078e0202 */
[----:B------:R-:W-:Y:S01]  /*0540*/  IMAD.WIDE R4, R9, 0x4, R4 ;  /* 0x0000000409047825 */ /* 0x000fe200078e0204 */
[----:B------:R-:W2:Y:S04]  /*0550*/  LDG.E R20, desc[UR24][R2.64+-0x20] ;  /* 0xffffe01802147981 */ /* 0x000ea8000c1e1900 */
[----:B------:R-:W2:Y:S04]  /*0560*/  LDG.E R19, desc[UR24][R4.64+-0x20] ;  /* 0xffffe01804137981 */ /* 0x000ea8000c1e1900 */
[----:B------:R-:W3:Y:S04]  /*0570*/  LDG.E R24, desc[UR24][R2.64+-0x1c] ;  /* 0xffffe41802187981 */ /* 0x000ee8000c1e1900 */
[----:B------:R-:W3:Y:S04]  /*0580*/  LDG.E R25, desc[UR24][R4.64+-0x1c] ;  /* 0xffffe41804197981 */ /* 0x000ee8000c1e1900 */
[----:B------:R-:W4:Y:S04]  /*0590*/  LDG.E R21, desc[UR24][R2.64+-0x18] ;  /* 0xffffe81802157981 */ /* 0x000f28000c1e1900 */
[----:B------:R-:W4:Y:S04]  /*05a0*/  LDG.E R22, desc[UR24][R4.64+-0x18] ;  /* 0xffffe81804167981 */ /* 0x000f28000c1e1900 */
[----:B------:R-:W5:Y:S04]  /*05b0*/  LDG.E R23, desc[UR24][R2.64+-0x14] ;  /* 0xffffec1802177981 */ /* 0x000f68000c1e1900 */
[----:B------:R-:W5:Y:S04]  /*05c0*/  LDG.E R18, desc[UR24][R4.64+-0x14] ;  /* 0xffffec1804127981 */ /* 0x000f68000c1e1900 */
[----:B------:R-:W5:Y:S04]  /*05d0*/  LDG.E R26, desc[UR24][R4.64+-0x10] ;  /* 0xfffff018041a7981 */ /* 0x000f68000c1e1900 */
[----:B------:R-:W5:Y:S04]  /*05e0*/  LDG.E R28, desc[UR24][R4.64+0x18] ;  /* 0x00001818041c7981 */ /* 0x000f68000c1e1900 */
[----:B------:R-:W5:Y:S01]  /*05f0*/  LDG.E R27, desc[UR24][R4.64+0x1c] ;  /* 0x00001c18041b7981 */ /* 0x000f62000c1e1900 */
[----:B--2---:R-:W-:-:S03]  /*0600*/  FFMA R19, R20, R19, R17 ;  /* 0x0000001314137223 */ /* 0x004fc60000000011 */
[----:B------:R-:W2:Y:S04]  /*0610*/  LDG.E R17, desc[UR24][R2.64+-0x10] ;  /* 0xfffff01802117981 */ /* 0x000ea8000c1e1900 */
[----:B------:R-:W2:Y:S01]  /*0620*/  LDG.E R20, desc[UR24][R4.64+-0xc] ;  /* 0xfffff41804147981 */ /* 0x000ea2000c1e1900 */
[----:B---3--:R-:W-:-:S03]  /*0630*/  FFMA R24, R24, R25, R19 ;  /* 0x0000001918187223 */ /* 0x008fc60000000013 */
[----:B------:R-:W3:Y:S04]  /*0640*/  LDG.E R19, desc[UR24][R2.64+-0xc] ;  /* 0xfffff41802137981 */ /* 0x000ee8000c1e1900 */
[----:B------:R-:W3:Y:S01]  /*0650*/  LDG.E R25, desc[UR24][R4.64+0x14] ;  /* 0x0000141804197981 */ /* 0x000ee2000c1e1900 */
[----:B----4-:R-:W-:-:S03]  /*0660*/  FFMA R24, R21, R22, R24 ;  /* 0x0000001615187223 */ /* 0x010fc60000000018 */
[----:B------:R-:W4:Y:S04]  /*0670*/  LDG.E R21, desc[UR24][R2.64+-0x8] ;  /* 0xfffff81802157981 */ /* 0x000f28000c1e1900 */
[----:B------:R-:W4:Y:S01]  /*0680*/  LDG.E R22, desc[UR24][R4.64+-0x8] ;  /* 0xfffff81804167981 */ /* 0x000f22000c1e1900 */
[----:B-----5:R-:W-:-:S03]  /*0690*/  FFMA R18, R23, R18, R24 ;  /* 0x0000001217127223 */ /* 0x020fc60000000018 */
        /* <DEDUP_REMOVED lines=19> */
[----:B------:R-:W3:Y:S04]  /*07d0*/  LDG.E R19, desc[UR24][R2.64+0x18] ;  /* 0x0000181802137981 */ /* 0x000ee8000c1e1900 */
[----:B------:R-:W3:Y:S01]  /*07e0*/  LDG.E R26, desc[UR24][R2.64+0x1c] ;  /* 0x00001c18021a7981 */ /* 0x000ee2000c1e1900 */
[----:B----4-:R-:W-:Y:S01]  /*07f0*/  FFMA R22, R22, R21, R29 ;  /* 0x0000001516167223 */ /* 0x010fe2000000001d */
[----:B------:R-:W-:-:S03]  /*0800*/  UIADD3 UR6, UPT, UPT, UR6, 0x10, URZ ;  /* 0x0000001006067890 */ /* 0x000fc6000fffe0ff */
[----:B-----5:R-:W-:Y:S01]  /*0810*/  FFMA R22, R23, R24, R22 ;  /* 0x0000001817167223 */ /* 0x020fe20000000016 */
[----:B------:R-:W-:Y:S01]  /*0820*/  UISETP.NE.AND UP0, UPT, UR6, URZ, UPT ;  /* 0x000000ff0600728c */ /* 0x000fe2000bf05270 */
[----:B------:R-:W-:Y:S02]  /*0830*/  IADD3 R16, PT, PT, R16, 0x10, RZ ;  /* 0x0000001010107810 */ /* 0x000fe40007ffe0ff */
[----:B------:R-:W-:Y:S01]  /*0840*/  IADD3 R9, PT, PT, R9, 0x10, RZ ;  /* 0x0000001009097810 */ /* 0x000fe20007ffe0ff */
[----:B--2---:R-:W-:-:S04]  /*0850*/  FFMA R17, R17, R18, R22 ;  /* 0x0000001211117223 */ /* 0x004fc80000000016 */
[----:B---3--:R-:W-:-:S04]  /*0860*/  FFMA R20, R20, R25, R17 ;  /* 0x0000001914147223 */ /* 0x008fc80000000011 */
[----:B------:R-:W-:-:S04]  /*0870*/  FFMA R19, R19, R28, R20 ;  /* 0x0000001c13137223 */ /* 0x000fc80000000014 */
[----:B------:R-:W-:Y:S01]  /*0880*/  FFMA R17, R26, R27, R19 ;  /* 0x0000001b1a117223 */ /* 0x000fe20000000013 */
[----:B------:R-:W-:Y:S06]  /*0890*/  BRA.U UP0, `(.L_x_62) ;  /* 0xfffffffd00147547 */ /* 0x000fec000b83ffff */
[----:B------:R-:W-:-:S05]  /*08a0*/  UMOV UR6, UR10 ;  /* 0x0000000a00067c82 */ /* 0x000fca0008000000 */
.L_x_61:
[----:B------:R-:W-:-:S09]  /*08b0*/  UISETP.NE.AND UP0, UPT, UR16, URZ, UPT ;  /* 0x000000ff1000728c */ /* 0x000fd2000bf05270 */
[----:B------:R-:W-:Y:S05]  /*08c0*/  BRA.U !UP0, `(.L_x_63) ;  /* 0x00000005083c7547 */ /* 0x000fea000b800000 */
[----:B------:R-:W-:Y:S02]  /*08d0*/  UIADD3 UR19, UPT, UPT, UR16, -0x1, URZ ;  /* 0xffffffff10137890 */ /* 0x000fe4000fffe0ff */
[----:B------:R-:W-:Y:S02]  /*08e0*/  UISETP.NE.AND UP1, UPT, UR17, URZ, UPT ;  /* 0x000000ff1100728c */ /* 0x000fe4000bf25270 */
[----:B------:R-:W-:-:S09]  /*08f0*/  UISETP.GE.U32.AND UP0, UPT, UR19, 0x7, UPT ;  /* 0x000000071300788c */ /* 0x000fd2000bf06070 */
[----:B------:R-:W-:Y:S05]  /*0900*/  BRA.U !UP0, `(.L_x_64) ;  /* 0x00000001087c7547 */ /* 0x000fea000b800000 */
[----:B------:R-:W0:Y:S01]  /*0910*/  LDC.64 R2, c[0x0][0x388] ;  /* 0x0000e200ff027b82 */ /* 0x000e220000000a00 */
[----:B------:R-:W-:Y:S02]  /*0920*/  IADD3 R9, PT, PT, R14, UR6, RZ ;  /* 0x000000060e097c10 */ /* 0x000fe4000fffe0ff */
[----:B------:R-:W-:-:S05]  /*0930*/  IADD3 R19, PT, PT, R15, UR6, RZ ;  /* 0x000000060f137c10 */ /* 0x000fca000fffe0ff */
        /* <DEDUP_REMOVED lines=9> */
[----:B------:R-:W5:Y:S04]  /*09d0*/  LDG.E R20, desc[UR24][R2.64+0xc] ;  /* 0x00000c1802147981 */ /* 0x000f68000c1e1900 */
[----:B------:R-:W5:Y:S04]  /*09e0*/  LDG.E R21, desc[UR24][R4.64+0xc] ;  /* 0x00000c1804157981 */ /* 0x000f68000c1e1900 */
[----:B------:R-:W5:Y:S04]  /*09f0*/  LDG.E R24, desc[UR24][R4.64+0x10] ;  /* 0x0000101804187981 */ /* 0x000f68000c1e1900 */
[----:B------:R-:W5:Y:S04]  /*0a00*/  LDG.E R27, desc[UR24][R4.64+0x14] ;  /* 0x00001418041b7981 */ /* 0x000f68000c1e1900 */
[----:B------:R-:W5:Y:S04]  /*0a10*/  LDG.E R26, desc[UR24][R4.64+0x18] ;  /* 0x00001818041a7981 */ /* 0x000f68000c1e1900 */
[----:B------:R-:W5:Y:S04]  /*0a20*/  LDG.E R25, desc[UR24][R2.64+0x1c] ;  /* 0x00001c1802197981 */ /* 0x000f68000c1e1900 */
[----:B------:R-:W5:Y:S01]  /*0a30*/  LDG.E R28, desc[UR24][R4.64+0x1c] ;  /* 0x00001c18041c7981 */ /* 0x000f62000c1e1900 */
[----:B--2---:R-:W-:-:S03]  /*0a40*/  FFMA R29, R22, R23, R17 ;  /* 0x00000017161d7223 */ /* 0x004fc60000000011 */
[----:B------:R-:W2:Y:S04]  /*0a50*/  LDG.E R23, desc[UR24][R2.64+0x10] ;  /* 0x0000101802177981 */ /* 0x000ea8000c1e1900 */
[----:B------:R-:W2:Y:S04]  /*0a60*/  LDG.E R22, desc[UR24][R2.64+0x14] ;  /* 0x0000141802167981 */ /* 0x000ea8000c1e1900 */
[----:B------:R-:W2:Y:S01]  /*0a70*/  LDG.E R17, desc[UR24][R2.64+0x18] ;  /* 0x0000181802117981 */ /* 0x000ea2000c1e1900 */
[----:B---3--:R-:W-:-:S04]  /*0a80*/  FFMA R9, R9, R16, R29 ;  /* 0x0000001009097223 */ /* 0x008fc8000000001d */
[----:B----4-:R-:W-:-:S04]  /*0a90*/  FFMA R9, R18, R19, R9 ;  /* 0x0000001312097223 */ /* 0x010fc80000000009 */
[----:B-----5:R-:W-:Y:S01]  /*0aa0*/  FFMA R20, R20, R21, R9 ;  /* 0x0000001514147223 */ /* 0x020fe20000000009 */
[----:B------:R-:W-:-:S03]  /*0ab0*/  UIADD3 UR6, UPT, UPT, UR6, 0x8, URZ ;  /* 0x0000000806067890 */ /* 0x000fc6000fffe0ff */
[----:B--2---:R-:W-:-:S04]  /*0ac0*/  FFMA R23, R23, R24, R20 ;  /* 0x0000001817177223 */ /* 0x004fc80000000014 */
[----:B------:R-:W-:-:S04]  /*0ad0*/  FFMA R22, R22, R27, R23 ;  /* 0x0000001b16167223 */ /* 0x000fc80000000017 */
[----:B------:R-:W-:-:S04]  /*0ae0*/  FFMA R22, R17, R26, R22 ;  /* 0x0000001a11167223 */ /* 0x000fc80000000016 */
[----:B------:R-:W-:-:S07]  /*0af0*/  FFMA R17, R25, R28, R22 ;  /* 0x0000001c19117223 */ /* 0x000fce0000000016 */
.L_x_64:
        /* <DEDUP_REMOVED lines=18> */
[----:B------:R-:W5:Y:S01]  /*0c20*/  LDG.E R23, desc[UR24][R2.64+0xc] ;  /* 0x00000c1802177981 */ /* 0x000f62000c1e1900 */
[----:B------:R-:W-:Y:S01]  /*0c30*/  UIADD3 UR6, UPT, UPT, UR6, 0x4, URZ ;  /* 0x0000000406067890 */ /* 0x000fe2000fffe0ff */
[----:B--2---:R-:W-:-:S04]  /*0c40*/  FFMA R9, R16, R9, R17 ;  /* 0x0000000910097223 */ /* 0x004fc80000000011 */
[----:B---3--:R-:W-:-:S04]  /*0c50*/  FFMA R9, R18, R19, R9 ;  /* 0x0000001312097223 */ /* 0x008fc80000000009 */
[----:B----4-:R-:W-:-:S04]  /*0c60*/  FFMA R9, R20, R21, R9 ;  /* 0x0000001514097223 */ /* 0x010fc80000000009 */
[----:B-----5:R-:W-:-:S07]  /*0c70*/  FFMA R17, R22, R23, R9 ;  /* 0x0000001716117223 */ /* 0x020fce0000000009 */
.L_x_65:
[----:B------:R-:W-:Y:S05]  /*0c80*/  BRA.U !UP1, `(.L_x_63) ;  /* 0x00000001094c7547 */ /* 0x000fea000b800000 */
[----:B------:R-:W0:Y:S01]  /*0c90*/  LDC.64 R4, c[0x0][0x388] ;  /* 0x0000e200ff047b82 */ /* 0x000e220000000a00 */
[----:B------:R-:W-:Y:S02]  /*0ca0*/  IADD3 R9, PT, PT, R14, UR6, RZ ;  /* 0x000000060e097c10 */ /* 0x000fe4000fffe0ff */
[----:B------:R-:W-:-:S05]  /*0cb0*/  IADD3 R15, PT, PT, R15, UR6, RZ ;  /* 0x000000060f0f7c10 */ /* 0x000fca000fffe0ff */
[----:B------:R-:W1:Y:S01]  /*0cc0*/  LDC.64 R2, c[0x0][0x380] ;  /* 0x0000e000ff027b82 */ /* 0x000e620000000a00 */
[----:B0-----:R-:W-:-:S05]  /*0cd0*/  IMAD.WIDE R4, R9, 0x4, R4 ;  /* 0x0000000409047825 */ /* 0x001fca00078e0204 */
[----:B------:R-:W2:Y:S01]  /*0ce0*/  LDG.E R14, desc[UR24][R4.64] ;  /* 0x00000018040e7981 */ /* 0x000ea2000c1e1900 */
[----:B-1----:R-:W-:-:S05]  /*0cf0*/  IMAD.WIDE R2, R15, 0x4, R2 ;  /* 0x000000040f027825 */ /* 0x002fca00078e0202 */
[----:B------:R-:W2:Y:S01]  /*0d00*/  LDG.E R9, desc[UR24][R2.64] ;  /* 0x0000001802097981 */ /* 0x000ea2000c1e1900 */
[----:B------:R-:W-:Y:S01]  /*0d10*/  UISETP.NE.AND UP0, UPT, UR18, 0x1, UPT ;  /* 0x000000011200788c */ /* 0x000fe2000bf05270 */
[----:B--2---:R-:W-:-:S08]  /*0d20*/  FFMA R17, R14, R9, R17 ;  /* 0x000000090e117223 */ /* 0x004fd00000000011 */
[----:B------:R-:W-:Y:S05]  /*0d30*/  BRA.U !UP0, `(.L_x_63) ;  /* 0x0000000108207547 */ /* 0x000fea000b800000 */
[----:B------:R-:W-:Y:S01]  /*0d40*/  UISETP.NE.AND UP0, UPT, UR18, 0x2, UPT ;  /* 0x000000021200788c */ /* 0x000fe2000bf05270 */
[----:B------:R-:W2:Y:S04]  /*0d50*/  LDG.E R14, desc[UR24][R4.64+0x4] ;  /* 0x00000418040e7981 */ /* 0x000ea8000c1e1900 */
[----:B------:R-:W2:Y:S01]  /*0d60*/  LDG.E R9, desc[UR24][R2.64+0x4] ;  /* 0x0000041802097981 */ /* 0x000ea2000c1e1900 */
[----:B------:R-:W-:-:S13]  /*0d70*/  PLOP3.LUT P2, PT, PT, PT, UP0, 0x80, 0x8 ;  /* 0x000000000008781c */ /* 0x000fda0003f4f008 */
[----:B------:R-:W3:Y:S04]  /*0d80*/  @P2 LDG.E R16, desc[UR24][R4.64+0x8] ;  /* 0x0000081804102981 */ /* 0x000ee8000c1e1900 */
[----:B------:R-:W3:Y:S01]  /*0d90*/  @P2 LDG.E R15, desc[UR24][R2.64+0x8] ;  /* 0x00000818020f2981 */ /* 0x000ee2000c1e1900 */
[----:B--2---:R-:W-:-:S04]  /*0da0*/  FFMA R17, R14, R9, R17 ;  /* 0x000000090e117223 */ /* 0x004fc80000000011 */
[----:B---3--:R-:W-:-:S07]  /*0db0*/  @P2 FFMA R17, R16, R15, R17 ;  /* 0x0000000f10112223 */ /* 0x008fce0000000011 */
.L_x_63:
[----:B------:R-:W-:Y:S05]  /*0dc0*/  @P1 BRA `(.L_x_66) ;  /* 0xfffffff400901947 */ /* 0x000fea000383ffff */
[----:B------:R-:W-:Y:S05]  /*0dd0*/  @P0 BRA `(.L_x_67) ;  /* 0xfffffff400700947 */ /* 0x000fea000383ffff */
.L_x_60:
[----:B------:R-:W0:Y:S08]  /*0de0*/  LDC.64 R2, c[0x0][0x390] ;  /* 0x0000e400ff027b82 */ /* 0x000e300000000a00 */
[----:B------:R-:W1:Y:S01]  /*0df0*/  LDC.64 R4, c[0x0][0x398] ;  /* 0x0000e600ff047b82 */ /* 0x000e620000000a00 */
[----:B0-----:R-:W-:-:S06]  /*0e00*/  IMAD.WIDE.U32 R2, R7, 0x4, R2 ;  /* 0x0000000407027825 */ /* 0x001fcc00078e0002 */
[----:B------:R-:W2:Y:S01]  /*0e10*/  LDG.E R2, desc[UR24][R2.64] ;  /* 0x0000001802027981 */ /* 0x000ea2000c1e1900 */
[----:B------:R-:W-:-:S04]  /*0e20*/  IMAD R7, R7, UR8, R0 ;  /* 0x0000000807077c24 */ /* 0x000fc8000f8e0200 */
[----:B------:R-:W-:-:S04]  /*0e30*/  IMAD R7, R7, UR9, R6 ;  /* 0x0000000907077c24 */ /* 0x000fc8000f8e0206 */
[----:B-1----:R-:W-:-:S04]  /*0e40*/  IMAD.WIDE R4, R7, 0x4, R4 ;  /* 0x0000000407047825 */ /* 0x002fc800078e0204 */
[----:B--2---:R-:W-:-:S05]  /*0e50*/  FADD R17, R2, R17 ;  /* 0x0000001102117221 */ /* 0x004fca0000000000 */
[----:B------:R-:W-:Y:S01]  /*0e60*/  STG.E desc[UR24][R4.64], R17 ;  /* 0x0000001104007986 */ /* 0x000fe2000c101918 */
[----:B------:R-:W-:Y:S05]  /*0e70*/  EXIT ;  /* 0x000000000000794d */ /* 0x000fea0003800000 */
.L_x_68:
        /* <DEDUP_REMOVED lines=16> */
.L_x_81:


//--------------------- .text._Z9ZeroPad2DPfS_iiiiiii --------------------------
	.section	.text._Z9ZeroPad2DPfS_iiiiiii,"ax",@progbits
	.align	128
        .global         _Z9ZeroPad2DPfS_iiiiiii
        .type           _Z9ZeroPad2DPfS_iiiiiii,@function
        .size           _Z9ZeroPad2DPfS_iiiiiii,(.L_x_82 - _Z9ZeroPad2DPfS_iiiiiii)
        .other          _Z9ZeroPad2DPfS_iiiiiii,@"STO_CUDA_ENTRY STV_DEFAULT"
_Z9ZeroPad2DPfS_iiiiiii:
.text._Z9ZeroPad2DPfS_iiiiiii:
[----:B------:R-:W-:Y:S01]  /*0000*/  LDC R1, c[0x0][0x37c] ;  /* 0x0000df00ff017b82 */ /* 0x000fe20000000800 */
[----:B------:R-:W0:Y:S01]  /*0010*/  S2R R0, SR_CTAID.Y ;  /* 0x0000000000007919 */ /* 0x000e220000002600 */
[----:B------:R-:W1:Y:S01]  /*0020*/  LDCU UR9, c[0x0][0x39c] ;  /* 0x00007380ff0977ac */ /* 0x000e620008000800 */
[----:B------:R-:W0:Y:S01]  /*0030*/  S2R R3, SR_TID.Y ;  /* 0x0000000000037919 */ /* 0x000e220000002200 */
[----:B------:R-:W1:Y:S01]  /*0040*/  LDCU.64 UR10, c[0x0][0x390] ;  /* 0x00007200ff0a77ac */ /* 0x000e620008000a00 */
[----:B------:R-:W2:Y:S01]  /*0050*/  S2R R7, SR_CTAID.Z ;  /* 0x0000000000077919 */ /* 0x000ea20000002700 */
[----:B------:R-:W3:Y:S01]  /*0060*/  LDCU UR4, c[0x0][0x3a0] ;  /* 0x00007400ff0477ac */ /* 0x000ee20008000800 */
[----:B------:R-:W2:Y:S01]  /*0070*/  S2R R2, SR_TID.Z ;  /* 0x0000000000027919 */ /* 0x000ea20000002300 */
[----:B------:R-:W0:Y:S01]  /*0080*/  LDCU UR5, c[0x0][0x364] ;  /* 0x00006c80ff0577ac */ /* 0x000e220008000800 */
[----:B------:R-:W4:Y:S01]  /*0090*/  S2R R6, SR_CTAID.X ;  /* 0x0000000000067919 */ /* 0x000f220000002500 */
[----:B------:R-:W4:Y:S01]  /*00a0*/  LDCU UR7, c[0x0][0x360] ;  /* 0x00006c00ff0777ac */ /* 0x000f220008000800 */
[----:B------:R-:W4:Y:S01]  /*00b0*/  S2R R5, SR_TID.X ;  /* 0x0000000000057919 */ /* 0x000f220000002100 */
[----:B------:R-:W2:Y:S01]  /*00c0*/  LDCU UR8, c[0x0][0x368] ;  /* 0x00006d00ff0877ac */ /* 0x000ea20008000800 */
[----:B-1----:R-:W-:-:S04]  /*00d0*/  UIADD3 UR6, UPT, UPT, UR9, UR11, URZ ;  /* 0x0000000b09067290 */ /* 0x002fc8000fffe0ff */
[----:B---3--:R-:W-:Y:S01]  /*00e0*/  UIADD3 UR4, UPT, UPT, UR6, UR4, URZ ;  /* 0x0000000406047290 */ /* 0x008fe2000fffe0ff */
[----:B0-----:R-:W-:-:S05]  /*00f0*/  IMAD R0, R0, UR5, R3 ;  /* 0x0000000500007c24 */ /* 0x001fca000f8e0203 */
[----:B------:R-:W-:Y:S01]  /*0100*/  ISETP.GE.AND P0, PT, R0, UR4, PT ;  /* 0x0000000400007c0c */ /* 0x000fe2000bf06270 */
[----:B--2---:R-:W-:-:S05]  /*0110*/  IMAD R7, R7, UR8, R2 ;  /* 0x0000000807077c24 */ /* 0x004fca000f8e0202 */
[----:B------:R-:W-:Y:S01]  /*0120*/  ISETP.GE.OR P0, PT, R7, UR10, P0 ;  /* 0x0000000a07007c0c */ /* 0x000fe20008706670 */
[----:B----4-:R-:W-:-:S12]  /*0130*/  IMAD R6, R6, UR7, R5 ;  /* 0x0000000706067c24 */ /* 0x010fd8000f8e0205 */
[----:B------:R-:W-:Y:S05]  /*0140*/  @P0 EXIT ;  /* 0x000000000000094d */ /* 0x000fea0003800000 */
[----:B------:R-:W0:Y:S01]  /*0150*/  LDCU UR8, c[0x0][0x3a4] ;  /* 0x00007480ff0877ac */ /* 0x000e220008000800 */
[----:B------:R-:W0:Y:S01]  /*0160*/  LDCU UR10, c[0x0][0x398] ;  /* 0x00007300ff0a77ac */ /* 0x000e220008000800 */
[----:B------:R-:W1:Y:S01]  /*0170*/  LDCU UR5, c[0x0][0x3a8] ;  /* 0x00007500ff0577ac */ /* 0x000e620008000800 */
[----:B0-----:R-:W-:-:S04]  /*0180*/  UIADD3 UR7, UPT, UPT, UR8, UR10, URZ ;  /* 0x0000000a08077290 */ /* 0x001fc8000fffe0ff */
[----:B-1----:R-:W-:-:S06]  /*0190*/  UIADD3 UR5, UPT, UPT, UR7, UR5, URZ ;  /* 0x0000000507057290 */ /* 0x002fcc000fffe0ff */
[----:B------:R-:W-:-:S13]  /*01a0*/  ISETP.GE.AND P0, PT, R6, UR5, PT ;  /* 0x0000000506007c0c */ /* 0x000fda000bf06270 */
[----:B------:R-:W-:Y:S05]  /*01b0*/  @P0 EXIT ;  /* 0x000000000000094d */ /* 0x000fea0003800000 */
[----:B------:R-:W-:-:S04]  /*01c0*/  ISETP.GE.AND P0, PT, R6, UR8, PT ;  /* 0x0000000806007c0c */ /* 0x000fc8000bf06270 */
[----:B------:R-:W-:-:S04]  /*01d0*/  ISETP.LT.OR P0, PT, R0, UR9, !P0 ;  /* 0x0000000900007c0c */ /* 0x000fc8000c701670 */
[----:B------:R-:W-:-:S04]  /*01e0*/  ISETP.GE.OR P0, PT, R0, UR6, P0 ;  /* 0x0000000600007c0c */ /* 0x000fc80008706670 */
[----:B------:R-:W-:Y:S01]  /*01f0*/  ISETP.GE.OR P0, PT, R6, UR7, P0 ;  /* 0x0000000706007c0c */ /* 0x000fe20008706670 */
[----:B------:R-:W0:-:S12]  /*0200*/  LDCU.64 UR6, c[0x0][0x358] ;  /* 0x00006b00ff0677ac */ /* 0x000e180008000a00 */
[----:B------:R-:W-:Y:S05]  /*0210*/  @P0 BRA `(.L_x_69) ;  /* 0x0000000000340947 */ /* 0x000fea0003800000 */
[----:B------:R-:W1:Y:S01]  /*0220*/  LDC.64 R2, c[0x0][0x380] ;  /* 0x0000e000ff027b82 */ /* 0x000e620000000a00 */
[----:B------:R-:W-:Y:S02]  /*0230*/  IADD3 R4, PT, PT, R0, -UR9, RZ ;  /* 0x8000000900047c10 */ /* 0x000fe4000fffe0ff */
[----:B------:R-:W-:-:S03]  /*0240*/  IADD3 R5, PT, PT, R6, -UR8, RZ ;  /* 0x8000000806057c10 */ /* 0x000fc6000fffe0ff */
[----:B------:R-:W-:-:S04]  /*0250*/  IMAD R4, R7, UR11, R4 ;  /* 0x0000000b07047c24 */ /* 0x000fc8000f8e0204 */
        /* <DEDUP_REMOVED lines=9> */
.L_x_69:
[----:B------:R-:W1:Y:S01]  /*02f0*/  LDC.64 R2, c[0x0][0x388] ;  /* 0x0000e200ff027b82 */ /* 0x000e620000000a00 */
[----:B------:R-:W-:-:S04]  /*0300*/  IMAD R7, R7, UR4, R0 ;  /* 0x0000000407077c24 */ /* 0x000fc8000f8e0200 */
[----:B------:R-:W-:-:S04]  /*0310*/  IMAD R7, R7, UR5, R6 ;  /* 0x0000000507077c24 */ /* 0x000fc8000f8e0206 */
[----:B-1----:R-:W-:-:S05]  /*0320*/  IMAD.WIDE R2, R7, 0x4, R2 ;  /* 0x0000000407027825 */ /* 0x002fca00078e0202 */
[----:B0-----:R-:W-:Y:S01]  /*0330*/  STG.E desc[UR6][R2.64], RZ ;  /* 0x000000ff02007986 */ /* 0x001fe2000c101906 */
[----:B------:R-:W-:Y:S05]  /*0340*/  EXIT ;  /* 0x000000000000794d */ /* 0x000fea0003800000 */
.L_x_70:
        /* <DEDUP_REMOVED lines=11> */
.L_x_82:


//--------------------- .nv.shared.reserved.0     --------------------------
	.section	.nv.shared.reserved.0,"aw",@nobits
	.weak		__nv_reservedSMEM_offset_0_alias
	.size		__nv_reservedSMEM_offset_0_alias, 0, 64
	.other		__nv_reservedSMEM_offset_0_alias,@"STO_CUDA_RESERVED_SHARED STV_DEFAULT"
__nv_reservedSMEM_offset_0_alias:
	.zero		0
	.zero		64


//--------------------- .nv.constant0._Z7SigmoidPfiii --------------------------
	.section	.nv.constant0._Z7SigmoidPfiii,"a",@progbits
	.sectionflags	@""
	.align	4
.nv.constant0._Z7SigmoidPfiii:
	.zero		916


//--------------------- .nv.constant0._Z4ReLUPfiii --------------------------
	.section	.nv.constant0._Z4ReLUPfiii,"a",@progbits
	.sectionflags	@""
	.align	4
.nv.constant0._Z4ReLUPfiii:
	.zero		916


//--------------------- .nv.constant0._Z15TransposeKernelPfS_iiii --------------------------
	.section	.nv.constant0._Z15TransposeKernelPfS_iiii,"a",@progbits
	.sectionflags	@""
	.align	4
.nv.constant0._Z15TransposeKernelPfS_iiii:
	.zero		928


//--------------------- .nv.constant0._Z12FlipWeight2DPfiiii --------------------------
	.section	.nv.constant0._Z12FlipWeight2DPfiiii,"a",@progbits
	.sectionflags	@""
	.align	4
.nv.constant0._Z12FlipWeight2DPfiiii:
	.zero		920


//--------------------- .nv.constant0._Z15ChessUpsample2DPfS_iii --------------------------
	.section	.nv.constant0._Z15ChessUpsample2DPfS_iii,"a",@progbits
	.sectionflags	@""
	.align	4
.nv.constant0._Z15ChessUpsample2DPfS_iii:
	.zero		924


//--------------------- .nv.constant0._Z9MaxPool2DPfS_iiiiiii --------------------------
	.section	.nv.constant0._Z9MaxPool2DPfS_iiiiiii,"a",@progbits
	.sectionflags	@""
	.align	4
.nv.constant0._Z9MaxPool2DPfS_iiiiiii:
	.zero		940


//--------------------- .nv.constant0._Z13Conv2DSigmoidPfS_S_S_iiiiii --------------------------
	.section	.nv.constant0._Z13Conv2DSigmoidPfS_S_S_iiiiii,"a",@progbits
	.sectionflags	@""
	.align	4
.nv.constant0._Z13Conv2DSigmoidPfS_S_S_iiiiii:
	.zero		952


//--------------------- .nv.constant0._Z10Conv2DReLUPfS_S_S_iiiiii --------------------------
	.section	.nv.constant0._Z10Conv2DReLUPfS_S_S_iiiiii,"a",@progbits
	.sectionflags	@""
	.align	4
.nv.constant0._Z10Conv2DReLUPfS_S_S_iiiiii:
	.zero		952


//--------------------- .nv.constant0._Z6Conv2DPfS_S_S_iiiiii --------------------------
	.section	.nv.constant0._Z6Conv2DPfS_S_S_iiiiii,"a",@progbits
	.sectionflags	@""
	.align	4
.nv.constant0._Z6Conv2DPfS_S_S_iiiiii:
	.zero		952


//--------------------- .nv.constant0._Z9ZeroPad2DPfS_iiiiiii --------------------------
	.section	.nv.constant0._Z9ZeroPad2DPfS_iiiiiii,"a",@progbits
	.sectionflags	@""
	.align	4
.nv.constant0._Z9ZeroPad2DPfS_iiiiiii:
	.zero		940


//--------------------- SYMBOLS --------------------------

	.type		.nv.reservedSmem.offset0,@object
	.size		.nv.reservedSmem.offset0,0x4
